//
// Generated by NVIDIA NVVM Compiler
//
// Compiler Build ID: CL-36424714
// Cuda compilation tools, release 13.0, V13.0.88
// Based on NVVM 20.0.0
//

.version 9.0
.target sm_100
.address_size 64

	// .globl	_Z9conv_cudaPKfS0_Pfiiii

.visible .entry _Z9conv_cudaPKfS0_Pfiiii(
	.param .u64 .ptr .align 1 _Z9conv_cudaPKfS0_Pfiiii_param_0,
	.param .u64 .ptr .align 1 _Z9conv_cudaPKfS0_Pfiiii_param_1,
	.param .u64 .ptr .align 1 _Z9conv_cudaPKfS0_Pfiiii_param_2,
	.param .u32 _Z9conv_cudaPKfS0_Pfiiii_param_3,
	.param .u32 _Z9conv_cudaPKfS0_Pfiiii_param_4,
	.param .u32 _Z9conv_cudaPKfS0_Pfiiii_param_5,
	.param .u32 _Z9conv_cudaPKfS0_Pfiiii_param_6
)
{
	.reg .pred 	%p<31>;
	.reg .b32 	%r<101>;
	.reg .b32 	%f<105>;
	.reg .b64 	%rd<28>;

	ld.param.u64 	%rd10, [_Z9conv_cudaPKfS0_Pfiiii_param_0];
	ld.param.u64 	%rd11, [_Z9conv_cudaPKfS0_Pfiiii_param_1];
	ld.param.u32 	%r27, [_Z9conv_cudaPKfS0_Pfiiii_param_3];
	ld.param.u32 	%r28, [_Z9conv_cudaPKfS0_Pfiiii_param_4];
	ld.param.u32 	%r29, [_Z9conv_cudaPKfS0_Pfiiii_param_5];
	ld.param.u32 	%r30, [_Z9conv_cudaPKfS0_Pfiiii_param_6];
	cvta.to.global.u64 	%rd1, %rd10;
	cvta.to.global.u64 	%rd2, %rd11;
	sub.s32 	%r31, %r29, %r30;
	mov.u32 	%r32, %ctaid.x;
	mov.u32 	%r33, %ntid.x;
	mov.u32 	%r34, %tid.x;
	mad.lo.s32 	%r35, %r32, %r33, %r34;
	mov.u32 	%r36, %ctaid.y;
	mov.u32 	%r37, %ntid.y;
	mov.u32 	%r38, %tid.y;
	mad.lo.s32 	%r39, %r36, %r37, %r38;
	mov.u32 	%r40, %ctaid.z;
	mov.u32 	%r41, %ntid.z;
	mov.u32 	%r42, %tid.z;
	mad.lo.s32 	%r4, %r40, %r41, %r42;
	setp.ge.s32 	%p1, %r4, %r28;
	max.s32 	%r43, %r35, %r39;
	setp.gt.s32 	%p2, %r43, %r31;
	or.pred  	%p3, %p2, %p1;
	mov.f32 	%f83, 0f00000000;
	@%p3 bra 	$L__BB0_48;
	setp.lt.s32 	%p4, %r27, 1;
	@%p4 bra 	$L__BB0_47;
	setp.lt.s32 	%p5, %r30, 1;
	@%p5 bra 	$L__BB0_47;
	and.b32  	%r5, %r30, 7;
	and.b32  	%r6, %r30, 2147483640;
	mov.f32 	%f83, 0f00000000;
	mov.b32 	%r95, 0;
$L__BB0_4:
	mul.lo.s32 	%r8, %r95, %r29;
	mad.lo.s32 	%r46, %r27, %r4, %r95;
	mul.lo.s32 	%r9, %r46, %r30;
	mov.b32 	%r96, 0;
$L__BB0_5:
	setp.lt.u32 	%p6, %r30, 8;
	add.s32 	%r11, %r96, %r39;
	add.s32 	%r48, %r11, %r8;
	mul.lo.s32 	%r12, %r48, %r29;
	add.s32 	%r49, %r9, %r96;
	mul.lo.s32 	%r13, %r49, %r30;
	mov.b32 	%r99, 0;
	@%p6 bra 	$L__BB0_24;
	mov.b32 	%r97, 0;
$L__BB0_7:
	.pragma "nounroll";
	add.s32 	%r15, %r97, %r35;
	max.s32 	%r51, %r15, %r11;
	setp.ge.s32 	%p7, %r51, %r29;
	add.s32 	%r52, %r15, %r12;
	mul.wide.s32 	%rd12, %r52, 4;
	add.s64 	%rd3, %rd1, %rd12;
	add.s32 	%r53, %r97, %r13;
	mul.wide.s32 	%rd13, %r53, 4;
	add.s64 	%rd4, %rd2, %rd13;
	@%p7 bra 	$L__BB0_9;
	ld.global.f32 	%f45, [%rd3];
	ld.global.f32 	%f46, [%rd4];
	fma.rn.f32 	%f83, %f45, %f46, %f83;
$L__BB0_9:
	add.s32 	%r54, %r15, 1;
	max.s32 	%r55, %r54, %r11;
	setp.ge.s32 	%p8, %r55, %r29;
	@%p8 bra 	$L__BB0_11;
	ld.global.f32 	%f47, [%rd3+4];
	ld.global.f32 	%f48, [%rd4+4];
	fma.rn.f32 	%f83, %f47, %f48, %f83;
$L__BB0_11:
	add.s32 	%r56, %r15, 2;
	max.s32 	%r57, %r56, %r11;
	setp.ge.s32 	%p9, %r57, %r29;
	@%p9 bra 	$L__BB0_13;
	ld.global.f32 	%f49, [%rd3+8];
	ld.global.f32 	%f50, [%rd4+8];
	fma.rn.f32 	%f83, %f49, %f50, %f83;
$L__BB0_13:
	add.s32 	%r58, %r15, 3;
	max.s32 	%r59, %r58, %r11;
	setp.ge.s32 	%p10, %r59, %r29;
	@%p10 bra 	$L__BB0_15;
	ld.global.f32 	%f51, [%rd3+12];
	ld.global.f32 	%f52, [%rd4+12];
	fma.rn.f32 	%f83, %f51, %f52, %f83;
$L__BB0_15:
	add.s32 	%r60, %r15, 4;
	max.s32 	%r61, %r60, %r11;
	setp.ge.s32 	%p11, %r61, %r29;
	@%p11 bra 	$L__BB0_17;
	ld.global.f32 	%f53, [%rd3+16];
	ld.global.f32 	%f54, [%rd4+16];
	fma.rn.f32 	%f83, %f53, %f54, %f83;
$L__BB0_17:
	add.s32 	%r62, %r15, 5;
	max.s32 	%r63, %r62, %r11;
	setp.ge.s32 	%p12, %r63, %r29;
	@%p12 bra 	$L__BB0_19;
	ld.global.f32 	%f55, [%rd3+20];
	ld.global.f32 	%f56, [%rd4+20];
	fma.rn.f32 	%f83, %f55, %f56, %f83;
$L__BB0_19:
	add.s32 	%r64, %r15, 6;
	max.s32 	%r65, %r64, %r11;
	setp.ge.s32 	%p13, %r65, %r29;
	@%p13 bra 	$L__BB0_21;
	ld.global.f32 	%f57, [%rd3+24];
	ld.global.f32 	%f58, [%rd4+24];
	fma.rn.f32 	%f83, %f57, %f58, %f83;
$L__BB0_21:
	add.s32 	%r66, %r15, 7;
	max.s32 	%r67, %r66, %r11;
	setp.ge.s32 	%p14, %r67, %r29;
	@%p14 bra 	$L__BB0_23;
	ld.global.f32 	%f59, [%rd3+28];
	ld.global.f32 	%f60, [%rd4+28];
	fma.rn.f32 	%f83, %f59, %f60, %f83;
$L__BB0_23:
	add.s32 	%r97, %r97, 8;
	setp.ne.s32 	%p15, %r97, %r6;
	mov.u32 	%r99, %r6;
	@%p15 bra 	$L__BB0_7;
$L__BB0_24:
	setp.eq.s32 	%p16, %r5, 0;
	@%p16 bra 	$L__BB0_45;
	add.s32 	%r68, %r5, -1;
	setp.lt.u32 	%p17, %r68, 3;
	@%p17 bra 	$L__BB0_35;
	add.s32 	%r18, %r99, %r35;
	max.s32 	%r69, %r18, %r11;
	setp.ge.s32 	%p18, %r69, %r29;
	add.s32 	%r70, %r18, %r12;
	mul.wide.s32 	%rd14, %r70, 4;
	add.s64 	%rd5, %rd1, %rd14;
	add.s32 	%r71, %r99, %r13;
	mul.wide.s32 	%rd15, %r71, 4;
	add.s64 	%rd6, %rd2, %rd15;
	@%p18 bra 	$L__BB0_28;
	ld.global.f32 	%f62, [%rd5];
	ld.global.f32 	%f63, [%rd6];
	fma.rn.f32 	%f83, %f62, %f63, %f83;
$L__BB0_28:
	add.s32 	%r72, %r18, 1;
	max.s32 	%r73, %r72, %r11;
	setp.ge.s32 	%p19, %r73, %r29;
	@%p19 bra 	$L__BB0_30;
	ld.global.f32 	%f64, [%rd5+4];
	ld.global.f32 	%f65, [%rd6+4];
	fma.rn.f32 	%f83, %f64, %f65, %f83;
$L__BB0_30:
	add.s32 	%r74, %r18, 2;
	max.s32 	%r75, %r74, %r11;
	setp.ge.s32 	%p20, %r75, %r29;
	@%p20 bra 	$L__BB0_32;
	ld.global.f32 	%f66, [%rd5+8];
	ld.global.f32 	%f67, [%rd6+8];
	fma.rn.f32 	%f83, %f66, %f67, %f83;
$L__BB0_32:
	add.s32 	%r76, %r18, 3;
	max.s32 	%r77, %r76, %r11;
	setp.ge.s32 	%p21, %r77, %r29;
	@%p21 bra 	$L__BB0_34;
	ld.global.f32 	%f68, [%rd5+12];
	ld.global.f32 	%f69, [%rd6+12];
	fma.rn.f32 	%f83, %f68, %f69, %f83;
$L__BB0_34:
	add.s32 	%r99, %r99, 4;
$L__BB0_35:
	and.b32  	%r78, %r30, 3;
	setp.eq.s32 	%p22, %r78, 0;
	@%p22 bra 	$L__BB0_45;
	setp.eq.s32 	%p23, %r78, 1;
	@%p23 bra 	$L__BB0_42;
	add.s32 	%r21, %r99, %r35;
	max.s32 	%r79, %r21, %r11;
	setp.ge.s32 	%p24, %r79, %r29;
	add.s32 	%r80, %r21, %r12;
	mul.wide.s32 	%rd16, %r80, 4;
	add.s64 	%rd7, %rd1, %rd16;
	add.s32 	%r81, %r99, %r13;
	mul.wide.s32 	%rd17, %r81, 4;
	add.s64 	%rd8, %rd2, %rd17;
	@%p24 bra 	$L__BB0_39;
	ld.global.f32 	%f71, [%rd7];
	ld.global.f32 	%f72, [%rd8];
	fma.rn.f32 	%f83, %f71, %f72, %f83;
$L__BB0_39:
	add.s32 	%r82, %r21, 1;
	max.s32 	%r83, %r82, %r11;
	setp.ge.s32 	%p25, %r83, %r29;
	@%p25 bra 	$L__BB0_41;
	ld.global.f32 	%f73, [%rd7+4];
	ld.global.f32 	%f74, [%rd8+4];
	fma.rn.f32 	%f83, %f73, %f74, %f83;
$L__BB0_41:
	add.s32 	%r99, %r99, 2;
$L__BB0_42:
	and.b32  	%r84, %r30, 1;
	setp.eq.b32 	%p26, %r84, 1;
	not.pred 	%p27, %p26;
	@%p27 bra 	$L__BB0_45;
	add.s32 	%r24, %r99, %r35;
	max.s32 	%r85, %r24, %r11;
	setp.ge.s32 	%p28, %r85, %r29;
	@%p28 bra 	$L__BB0_45;
	add.s32 	%r86, %r24, %r12;
	mul.wide.s32 	%rd18, %r86, 4;
	add.s64 	%rd19, %rd1, %rd18;
	ld.global.f32 	%f75, [%rd19];
	add.s32 	%r87, %r99, %r13;
	mul.wide.s32 	%rd20, %r87, 4;
	add.s64 	%rd21, %rd2, %rd20;
	ld.global.f32 	%f76, [%rd21];
	fma.rn.f32 	%f83, %f75, %f76, %f83;
$L__BB0_45:
	add.s32 	%r96, %r96, 1;
	setp.ne.s32 	%p29, %r96, %r30;
	@%p29 bra 	$L__BB0_5;
	add.s32 	%r95, %r95, 1;
	setp.ne.s32 	%p30, %r95, %r27;
	@%p30 bra 	$L__BB0_4;
$L__BB0_47:
	ld.param.u64 	%rd27, [_Z9conv_cudaPKfS0_Pfiiii_param_2];
	mul.lo.s32 	%r88, %r28, %r27;
	mul.lo.s32 	%r89, %r88, %r30;
	mad.lo.s32 	%r90, %r89, %r30, %r4;
	mul.wide.s32 	%rd22, %r90, 4;
	add.s64 	%rd23, %rd2, %rd22;
	ld.global.f32 	%f77, [%rd23];
	add.f32 	%f78, %f83, %f77;
	mad.lo.s32 	%r91, %r4, %r31, %r4;
	add.s32 	%r92, %r91, %r39;
	mad.lo.s32 	%r93, %r92, %r31, %r92;
	add.s32 	%r94, %r93, %r35;
	cvta.to.global.u64 	%rd24, %rd27;
	mul.wide.s32 	%rd25, %r94, 4;
	add.s64 	%rd26, %rd24, %rd25;
	st.global.f32 	[%rd26], %f78;
$L__BB0_48:
	ret;

}
	// .globl	_Z10MaxPoolingPKfPfiiii
.visible .entry _Z10MaxPoolingPKfPfiiii(
	.param .u64 .ptr .align 1 _Z10MaxPoolingPKfPfiiii_param_0,
	.param .u64 .ptr .align 1 _Z10MaxPoolingPKfPfiiii_param_1,
	.param .u32 _Z10MaxPoolingPKfPfiiii_param_2,
	.param .u32 _Z10MaxPoolingPKfPfiiii_param_3,
	.param .u32 _Z10MaxPoolingPKfPfiiii_param_4,
	.param .u32 _Z10MaxPoolingPKfPfiiii_param_5
)
{
	.reg .pred 	%p<28>;
	.reg .b32 	%r<99>;
	.reg .b32 	%f<84>;
	.reg .b64 	%rd<71>;

	ld.param.u64 	%rd4, [_Z10MaxPoolingPKfPfiiii_param_0];
	ld.param.u64 	%rd3, [_Z10MaxPoolingPKfPfiiii_param_1];
	ld.param.u32 	%r42, [_Z10MaxPoolingPKfPfiiii_param_2];
	ld.param.u32 	%r39, [_Z10MaxPoolingPKfPfiiii_param_3];
	ld.param.u32 	%r40, [_Z10MaxPoolingPKfPfiiii_param_4];
	ld.param.u32 	%r41, [_Z10MaxPoolingPKfPfiiii_param_5];
	cvta.to.global.u64 	%rd1, %rd4;
	sub.s32 	%r43, %r39, %r40;
	div.s32 	%r44, %r43, %r41;
	add.s32 	%r1, %r44, 1;
	mov.u32 	%r46, %ctaid.x;
	mov.u32 	%r47, %ntid.x;
	mov.u32 	%r48, %tid.x;
	mad.lo.s32 	%r2, %r46, %r47, %r48;
	mov.u32 	%r49, %ctaid.y;
	mov.u32 	%r50, %ntid.y;
	mov.u32 	%r51, %tid.y;
	mad.lo.s32 	%r52, %r49, %r50, %r51;
	mov.u32 	%r53, %ctaid.z;
	mov.u32 	%r54, %ntid.z;
	mov.u32 	%r55, %tid.z;
	mad.lo.s32 	%r4, %r53, %r54, %r55;
	max.s32 	%r56, %r2, %r52;
	setp.gt.s32 	%p1, %r56, %r44;
	setp.ge.s32 	%p2, %r4, %r42;
	or.pred  	%p3, %p2, %p1;
	@%p3 bra 	$L__BB1_45;
	mul.lo.s32 	%r57, %r39, %r4;
	mul.lo.s32 	%r58, %r57, %r39;
	cvt.s64.s32 	%rd2, %r58;
	mul.lo.s32 	%r59, %r1, %r4;
	mul.lo.s32 	%r5, %r59, %r1;
	setp.lt.s32 	%p4, %r40, 1;
	mov.f32 	%f62, 0fFF7FFFFF;
	@%p4 bra 	$L__BB1_44;
	mul.lo.s32 	%r6, %r41, %r52;
	mul.lo.s32 	%r7, %r41, %r2;
	and.b32  	%r8, %r40, 7;
	add.s32 	%r9, %r8, -1;
	and.b32  	%r10, %r40, 3;
	and.b32  	%r11, %r40, 2147483640;
	and.b32  	%r12, %r40, 1;
	mov.f32 	%f62, 0fFF7FFFFF;
	mov.b32 	%r94, 0;
$L__BB1_3:
	setp.lt.u32 	%p5, %r40, 8;
	add.s32 	%r14, %r94, %r6;
	mul.lo.s32 	%r15, %r14, %r39;
	mov.b32 	%r97, 0;
	@%p5 bra 	$L__BB1_22;
	mov.b32 	%r95, 0;
$L__BB1_5:
	.pragma "nounroll";
	add.s32 	%r17, %r95, %r7;
	max.s32 	%r63, %r17, %r14;
	setp.ge.s32 	%p6, %r63, %r39;
	@%p6 bra 	$L__BB1_7;
	add.s32 	%r64, %r17, %r15;
	cvt.s64.s32 	%rd5, %r64;
	add.s64 	%rd6, %rd5, %rd2;
	shl.b64 	%rd7, %rd6, 2;
	add.s64 	%rd8, %rd1, %rd7;
	ld.global.f32 	%f43, [%rd8];
	max.f32 	%f62, %f62, %f43;
$L__BB1_7:
	add.s32 	%r18, %r17, 1;
	max.s32 	%r65, %r18, %r14;
	setp.ge.s32 	%p7, %r65, %r39;
	@%p7 bra 	$L__BB1_9;
	add.s32 	%r66, %r18, %r15;
	cvt.s64.s32 	%rd9, %r66;
	add.s64 	%rd10, %rd9, %rd2;
	shl.b64 	%rd11, %rd10, 2;
	add.s64 	%rd12, %rd1, %rd11;
	ld.global.f32 	%f44, [%rd12];
	max.f32 	%f62, %f62, %f44;
$L__BB1_9:
	add.s32 	%r19, %r17, 2;
	max.s32 	%r67, %r19, %r14;
	setp.ge.s32 	%p8, %r67, %r39;
	@%p8 bra 	$L__BB1_11;
	add.s32 	%r68, %r19, %r15;
	cvt.s64.s32 	%rd13, %r68;
	add.s64 	%rd14, %rd13, %rd2;
	shl.b64 	%rd15, %rd14, 2;
	add.s64 	%rd16, %rd1, %rd15;
	ld.global.f32 	%f45, [%rd16];
	max.f32 	%f62, %f62, %f45;
$L__BB1_11:
	add.s32 	%r20, %r17, 3;
	max.s32 	%r69, %r20, %r14;
	setp.ge.s32 	%p9, %r69, %r39;
	@%p9 bra 	$L__BB1_13;
	add.s32 	%r70, %r20, %r15;
	cvt.s64.s32 	%rd17, %r70;
	add.s64 	%rd18, %rd17, %rd2;
	shl.b64 	%rd19, %rd18, 2;
	add.s64 	%rd20, %rd1, %rd19;
	ld.global.f32 	%f46, [%rd20];
	max.f32 	%f62, %f62, %f46;
$L__BB1_13:
	add.s32 	%r21, %r17, 4;
	max.s32 	%r71, %r21, %r14;
	setp.ge.s32 	%p10, %r71, %r39;
	@%p10 bra 	$L__BB1_15;
	add.s32 	%r72, %r21, %r15;
	cvt.s64.s32 	%rd21, %r72;
	add.s64 	%rd22, %rd21, %rd2;
	shl.b64 	%rd23, %rd22, 2;
	add.s64 	%rd24, %rd1, %rd23;
	ld.global.f32 	%f47, [%rd24];
	max.f32 	%f62, %f62, %f47;
$L__BB1_15:
	add.s32 	%r22, %r17, 5;
	max.s32 	%r73, %r22, %r14;
	setp.ge.s32 	%p11, %r73, %r39;
	@%p11 bra 	$L__BB1_17;
	add.s32 	%r74, %r22, %r15;
	cvt.s64.s32 	%rd25, %r74;
	add.s64 	%rd26, %rd25, %rd2;
	shl.b64 	%rd27, %rd26, 2;
	add.s64 	%rd28, %rd1, %rd27;
	ld.global.f32 	%f48, [%rd28];
	max.f32 	%f62, %f62, %f48;
$L__BB1_17:
	add.s32 	%r23, %r17, 6;
	max.s32 	%r75, %r23, %r14;
	setp.ge.s32 	%p12, %r75, %r39;
	@%p12 bra 	$L__BB1_19;
	add.s32 	%r76, %r23, %r15;
	cvt.s64.s32 	%rd29, %r76;
	add.s64 	%rd30, %rd29, %rd2;
	shl.b64 	%rd31, %rd30, 2;
	add.s64 	%rd32, %rd1, %rd31;
	ld.global.f32 	%f49, [%rd32];
	max.f32 	%f62, %f62, %f49;
$L__BB1_19:
	add.s32 	%r24, %r17, 7;
	max.s32 	%r77, %r24, %r14;
	setp.ge.s32 	%p13, %r77, %r39;
	@%p13 bra 	$L__BB1_21;
	add.s32 	%r78, %r24, %r15;
	cvt.s64.s32 	%rd33, %r78;
	add.s64 	%rd34, %rd33, %rd2;
	shl.b64 	%rd35, %rd34, 2;
	add.s64 	%rd36, %rd1, %rd35;
	ld.global.f32 	%f50, [%rd36];
	max.f32 	%f62, %f62, %f50;
$L__BB1_21:
	add.s32 	%r95, %r95, 8;
	setp.ne.s32 	%p14, %r95, %r11;
	mov.u32 	%r97, %r11;
	@%p14 bra 	$L__BB1_5;
$L__BB1_22:
	setp.eq.s32 	%p15, %r8, 0;
	@%p15 bra 	$L__BB1_43;
	setp.lt.u32 	%p16, %r9, 3;
	@%p16 bra 	$L__BB1_33;
	add.s32 	%r27, %r97, %r7;
	max.s32 	%r79, %r27, %r14;
	setp.ge.s32 	%p17, %r79, %r39;
	@%p17 bra 	$L__BB1_26;
	add.s32 	%r80, %r27, %r15;
	cvt.s64.s32 	%rd37, %r80;
	add.s64 	%rd38, %rd37, %rd2;
	shl.b64 	%rd39, %rd38, 2;
	add.s64 	%rd40, %rd1, %rd39;
	ld.global.f32 	%f52, [%rd40];
	max.f32 	%f62, %f62, %f52;
$L__BB1_26:
	add.s32 	%r28, %r27, 1;
	max.s32 	%r81, %r28, %r14;
	setp.ge.s32 	%p18, %r81, %r39;
	@%p18 bra 	$L__BB1_28;
	add.s32 	%r82, %r28, %r15;
	cvt.s64.s32 	%rd41, %r82;
	add.s64 	%rd42, %rd41, %rd2;
	shl.b64 	%rd43, %rd42, 2;
	add.s64 	%rd44, %rd1, %rd43;
	ld.global.f32 	%f53, [%rd44];
	max.f32 	%f62, %f62, %f53;
$L__BB1_28:
	add.s32 	%r29, %r27, 2;
	max.s32 	%r83, %r29, %r14;
	setp.ge.s32 	%p19, %r83, %r39;
	@%p19 bra 	$L__BB1_30;
	add.s32 	%r84, %r29, %r15;
	cvt.s64.s32 	%rd45, %r84;
	add.s64 	%rd46, %rd45, %rd2;
	shl.b64 	%rd47, %rd46, 2;
	add.s64 	%rd48, %rd1, %rd47;
	ld.global.f32 	%f54, [%rd48];
	max.f32 	%f62, %f62, %f54;
$L__BB1_30:
	add.s32 	%r30, %r27, 3;
	max.s32 	%r85, %r30, %r14;
	setp.ge.s32 	%p20, %r85, %r39;
	@%p20 bra 	$L__BB1_32;
	add.s32 	%r86, %r30, %r15;
	cvt.s64.s32 	%rd49, %r86;
	add.s64 	%rd50, %rd49, %rd2;
	shl.b64 	%rd51, %rd50, 2;
	add.s64 	%rd52, %rd1, %rd51;
	ld.global.f32 	%f55, [%rd52];
	max.f32 	%f62, %f62, %f55;
$L__BB1_32:
	add.s32 	%r97, %r97, 4;
$L__BB1_33:
	setp.eq.s32 	%p21, %r10, 0;
	@%p21 bra 	$L__BB1_43;
	setp.eq.s32 	%p22, %r10, 1;
	@%p22 bra 	$L__BB1_40;
	add.s32 	%r33, %r97, %r7;
	max.s32 	%r87, %r33, %r14;
	setp.ge.s32 	%p23, %r87, %r39;
	@%p23 bra 	$L__BB1_37;
	add.s32 	%r88, %r33, %r15;
	cvt.s64.s32 	%rd53, %r88;
	add.s64 	%rd54, %rd53, %rd2;
	shl.b64 	%rd55, %rd54, 2;
	add.s64 	%rd56, %rd1, %rd55;
	ld.global.f32 	%f57, [%rd56];
	max.f32 	%f62, %f62, %f57;
$L__BB1_37:
	add.s32 	%r34, %r33, 1;
	max.s32 	%r89, %r34, %r14;
	setp.ge.s32 	%p24, %r89, %r39;
	@%p24 bra 	$L__BB1_39;
	add.s32 	%r90, %r34, %r15;
	cvt.s64.s32 	%rd57, %r90;
	add.s64 	%rd58, %rd57, %rd2;
	shl.b64 	%rd59, %rd58, 2;
	add.s64 	%rd60, %rd1, %rd59;
	ld.global.f32 	%f58, [%rd60];
	max.f32 	%f62, %f62, %f58;
$L__BB1_39:
	add.s32 	%r97, %r97, 2;
$L__BB1_40:
	setp.eq.s32 	%p25, %r12, 0;
	@%p25 bra 	$L__BB1_43;
	add.s32 	%r37, %r97, %r7;
	max.s32 	%r91, %r37, %r14;
	setp.ge.s32 	%p26, %r91, %r39;
	@%p26 bra 	$L__BB1_43;
	add.s32 	%r92, %r37, %r15;
	cvt.s64.s32 	%rd61, %r92;
	add.s64 	%rd62, %rd61, %rd2;
	shl.b64 	%rd63, %rd62, 2;
	add.s64 	%rd64, %rd1, %rd63;
	ld.global.f32 	%f59, [%rd64];
	max.f32 	%f62, %f62, %f59;
$L__BB1_43:
	add.s32 	%r94, %r94, 1;
	setp.ne.s32 	%p27, %r94, %r40;
	@%p27 bra 	$L__BB1_3;
$L__BB1_44:
	mad.lo.s32 	%r93, %r1, %r52, %r2;
	cvt.s64.s32 	%rd65, %r93;
	cvt.u64.u32 	%rd66, %r5;
	add.s64 	%rd67, %rd66, %rd65;
	cvta.to.global.u64 	%rd68, %rd3;
	shl.b64 	%rd69, %rd67, 2;
	add.s64 	%rd70, %rd68, %rd69;
	st.global.f32 	[%rd70], %f62;
$L__BB1_45:
	ret;

}
	// .globl	_Z11fconv_cudaRPKfS0_Pfiii
.visible .entry _Z11fconv_cudaRPKfS0_Pfiii(
	.param .u64 .ptr .align 1 _Z11fconv_cudaRPKfS0_Pfiii_param_0,
	.param .u64 .ptr .align 1 _Z11fconv_cudaRPKfS0_Pfiii_param_1,
	.param .u64 .ptr .align 1 _Z11fconv_cudaRPKfS0_Pfiii_param_2,
	.param .u32 _Z11fconv_cudaRPKfS0_Pfiii_param_3,
	.param .u32 _Z11fconv_cudaRPKfS0_Pfiii_param_4,
	.param .u32 _Z11fconv_cudaRPKfS0_Pfiii_param_5
)
{
	.reg .pred 	%p<11>;
	.reg .b32 	%r<33>;
	.reg .b32 	%f<115>;
	.reg .b64 	%rd<46>;

	ld.param.u64 	%rd17, [_Z11fconv_cudaRPKfS0_Pfiii_param_0];
	ld.param.u64 	%rd18, [_Z11fconv_cudaRPKfS0_Pfiii_param_1];
	ld.param.u64 	%rd16, [_Z11fconv_cudaRPKfS0_Pfiii_param_2];
	ld.param.u32 	%r19, [_Z11fconv_cudaRPKfS0_Pfiii_param_3];
	ld.param.u32 	%r18, [_Z11fconv_cudaRPKfS0_Pfiii_param_4];
	ld.param.u32 	%r20, [_Z11fconv_cudaRPKfS0_Pfiii_param_5];
	cvta.to.global.u64 	%rd1, %rd17;
	cvta.to.global.u64 	%rd2, %rd18;
	mov.u32 	%r21, %ctaid.x;
	mov.u32 	%r22, %ntid.x;
	mov.u32 	%r23, %tid.x;
	mad.lo.s32 	%r1, %r21, %r22, %r23;
	mul.lo.s32 	%r24, %r20, %r19;
	mul.lo.s32 	%r2, %r24, %r20;
	setp.ge.s32 	%p1, %r1, %r18;
	@%p1 bra 	$L__BB2_15;
	mul.lo.s32 	%r25, %r2, %r1;
	cvt.s64.s32 	%rd3, %r25;
	mad.lo.s32 	%r26, %r2, %r18, %r1;
	mul.wide.s32 	%rd19, %r26, 4;
	add.s64 	%rd20, %rd2, %rd19;
	ld.global.f32 	%f1, [%rd20];
	setp.lt.s32 	%p2, %r2, 1;
	mov.f32 	%f114, 0f00000000;
	@%p2 bra 	$L__BB2_14;
	and.b32  	%r3, %r2, 15;
	setp.lt.u32 	%p3, %r2, 16;
	mov.f32 	%f114, 0f00000000;
	mov.b32 	%r30, 0;
	@%p3 bra 	$L__BB2_5;
	and.b32  	%r30, %r2, 2147483632;
	neg.s32 	%r28, %r30;
	add.s64 	%rd43, %rd1, 32;
	shl.b64 	%rd21, %rd3, 2;
	add.s64 	%rd22, %rd21, %rd2;
	add.s64 	%rd42, %rd22, 32;
	mov.f32 	%f114, 0f00000000;
$L__BB2_4:
	.pragma "nounroll";
	ld.global.f32 	%f19, [%rd43+-32];
	ld.global.f32 	%f20, [%rd42+-32];
	fma.rn.f32 	%f21, %f19, %f20, %f114;
	ld.global.f32 	%f22, [%rd43+-28];
	ld.global.f32 	%f23, [%rd42+-28];
	fma.rn.f32 	%f24, %f22, %f23, %f21;
	ld.global.f32 	%f25, [%rd43+-24];
	ld.global.f32 	%f26, [%rd42+-24];
	fma.rn.f32 	%f27, %f25, %f26, %f24;
	ld.global.f32 	%f28, [%rd43+-20];
	ld.global.f32 	%f29, [%rd42+-20];
	fma.rn.f32 	%f30, %f28, %f29, %f27;
	ld.global.f32 	%f31, [%rd43+-16];
	ld.global.f32 	%f32, [%rd42+-16];
	fma.rn.f32 	%f33, %f31, %f32, %f30;
	ld.global.f32 	%f34, [%rd43+-12];
	ld.global.f32 	%f35, [%rd42+-12];
	fma.rn.f32 	%f36, %f34, %f35, %f33;
	ld.global.f32 	%f37, [%rd43+-8];
	ld.global.f32 	%f38, [%rd42+-8];
	fma.rn.f32 	%f39, %f37, %f38, %f36;
	ld.global.f32 	%f40, [%rd43+-4];
	ld.global.f32 	%f41, [%rd42+-4];
	fma.rn.f32 	%f42, %f40, %f41, %f39;
	ld.global.f32 	%f43, [%rd43];
	ld.global.f32 	%f44, [%rd42];
	fma.rn.f32 	%f45, %f43, %f44, %f42;
	ld.global.f32 	%f46, [%rd43+4];
	ld.global.f32 	%f47, [%rd42+4];
	fma.rn.f32 	%f48, %f46, %f47, %f45;
	ld.global.f32 	%f49, [%rd43+8];
	ld.global.f32 	%f50, [%rd42+8];
	fma.rn.f32 	%f51, %f49, %f50, %f48;
	ld.global.f32 	%f52, [%rd43+12];
	ld.global.f32 	%f53, [%rd42+12];
	fma.rn.f32 	%f54, %f52, %f53, %f51;
	ld.global.f32 	%f55, [%rd43+16];
	ld.global.f32 	%f56, [%rd42+16];
	fma.rn.f32 	%f57, %f55, %f56, %f54;
	ld.global.f32 	%f58, [%rd43+20];
	ld.global.f32 	%f59, [%rd42+20];
	fma.rn.f32 	%f60, %f58, %f59, %f57;
	ld.global.f32 	%f61, [%rd43+24];
	ld.global.f32 	%f62, [%rd42+24];
	fma.rn.f32 	%f63, %f61, %f62, %f60;
	ld.global.f32 	%f64, [%rd43+28];
	ld.global.f32 	%f65, [%rd42+28];
	fma.rn.f32 	%f114, %f64, %f65, %f63;
	add.s32 	%r28, %r28, 16;
	add.s64 	%rd43, %rd43, 64;
	add.s64 	%rd42, %rd42, 64;
	setp.ne.s32 	%p4, %r28, 0;
	@%p4 bra 	$L__BB2_4;
$L__BB2_5:
	setp.eq.s32 	%p5, %r3, 0;
	@%p5 bra 	$L__BB2_14;
	and.b32  	%r9, %r2, 7;
	setp.lt.u32 	%p6, %r3, 8;
	@%p6 bra 	$L__BB2_8;
	cvt.u64.u32 	%rd23, %r30;
	mul.wide.u32 	%rd24, %r30, 4;
	add.s64 	%rd25, %rd1, %rd24;
	ld.global.f32 	%f67, [%rd25];
	add.s64 	%rd26, %rd23, %rd3;
	shl.b64 	%rd27, %rd26, 2;
	add.s64 	%rd28, %rd2, %rd27;
	ld.global.f32 	%f68, [%rd28];
	fma.rn.f32 	%f69, %f67, %f68, %f114;
	ld.global.f32 	%f70, [%rd25+4];
	ld.global.f32 	%f71, [%rd28+4];
	fma.rn.f32 	%f72, %f70, %f71, %f69;
	ld.global.f32 	%f73, [%rd25+8];
	ld.global.f32 	%f74, [%rd28+8];
	fma.rn.f32 	%f75, %f73, %f74, %f72;
	ld.global.f32 	%f76, [%rd25+12];
	ld.global.f32 	%f77, [%rd28+12];
	fma.rn.f32 	%f78, %f76, %f77, %f75;
	ld.global.f32 	%f79, [%rd25+16];
	ld.global.f32 	%f80, [%rd28+16];
	fma.rn.f32 	%f81, %f79, %f80, %f78;
	ld.global.f32 	%f82, [%rd25+20];
	ld.global.f32 	%f83, [%rd28+20];
	fma.rn.f32 	%f84, %f82, %f83, %f81;
	ld.global.f32 	%f85, [%rd25+24];
	ld.global.f32 	%f86, [%rd28+24];
	fma.rn.f32 	%f87, %f85, %f86, %f84;
	ld.global.f32 	%f88, [%rd25+28];
	ld.global.f32 	%f89, [%rd28+28];
	fma.rn.f32 	%f114, %f88, %f89, %f87;
	add.s32 	%r30, %r30, 8;
$L__BB2_8:
	setp.eq.s32 	%p7, %r9, 0;
	@%p7 bra 	$L__BB2_14;
	and.b32  	%r12, %r2, 3;
	setp.lt.u32 	%p8, %r9, 4;
	@%p8 bra 	$L__BB2_11;
	cvt.u64.u32 	%rd29, %r30;
	mul.wide.u32 	%rd30, %r30, 4;
	add.s64 	%rd31, %rd1, %rd30;
	ld.global.f32 	%f91, [%rd31];
	add.s64 	%rd32, %rd29, %rd3;
	shl.b64 	%rd33, %rd32, 2;
	add.s64 	%rd34, %rd2, %rd33;
	ld.global.f32 	%f92, [%rd34];
	fma.rn.f32 	%f93, %f91, %f92, %f114;
	ld.global.f32 	%f94, [%rd31+4];
	ld.global.f32 	%f95, [%rd34+4];
	fma.rn.f32 	%f96, %f94, %f95, %f93;
	ld.global.f32 	%f97, [%rd31+8];
	ld.global.f32 	%f98, [%rd34+8];
	fma.rn.f32 	%f99, %f97, %f98, %f96;
	ld.global.f32 	%f100, [%rd31+12];
	ld.global.f32 	%f101, [%rd34+12];
	fma.rn.f32 	%f114, %f100, %f101, %f99;
	add.s32 	%r30, %r30, 4;
$L__BB2_11:
	setp.eq.s32 	%p9, %r12, 0;
	@%p9 bra 	$L__BB2_14;
	cvt.u64.u32 	%rd35, %r30;
	add.s64 	%rd36, %rd3, %rd35;
	shl.b64 	%rd37, %rd36, 2;
	add.s64 	%rd45, %rd2, %rd37;
	mul.wide.u32 	%rd38, %r30, 4;
	add.s64 	%rd44, %rd1, %rd38;
	neg.s32 	%r32, %r12;
$L__BB2_13:
	.pragma "nounroll";
	ld.global.f32 	%f102, [%rd44];
	ld.global.f32 	%f103, [%rd45];
	fma.rn.f32 	%f114, %f102, %f103, %f114;
	add.s64 	%rd45, %rd45, 4;
	add.s64 	%rd44, %rd44, 4;
	add.s32 	%r32, %r32, 1;
	setp.ne.s32 	%p10, %r32, 0;
	@%p10 bra 	$L__BB2_13;
$L__BB2_14:
	add.f32 	%f104, %f1, %f114;
	max.f32 	%f105, %f104, 0f00000000;
	cvta.to.global.u64 	%rd39, %rd16;
	mul.wide.s32 	%rd40, %r1, 4;
	add.s64 	%rd41, %rd39, %rd40;
	st.global.f32 	[%rd41], %f105;
$L__BB2_15:
	ret;

}
	// .globl	_Z10fconv_cudaPKfS0_Pfiii
.visible .entry _Z10fconv_cudaPKfS0_Pfiii(
	.param .u64 .ptr .align 1 _Z10fconv_cudaPKfS0_Pfiii_param_0,
	.param .u64 .ptr .align 1 _Z10fconv_cudaPKfS0_Pfiii_param_1,
	.param .u64 .ptr .align 1 _Z10fconv_cudaPKfS0_Pfiii_param_2,
	.param .u32 _Z10fconv_cudaPKfS0_Pfiii_param_3,
	.param .u32 _Z10fconv_cudaPKfS0_Pfiii_param_4,
	.param .u32 _Z10fconv_cudaPKfS0_Pfiii_param_5
)
{
	.reg .pred 	%p<11>;
	.reg .b32 	%r<33>;
	.reg .b32 	%f<114>;
	.reg .b64 	%rd<46>;

	ld.param.u64 	%rd17, [_Z10fconv_cudaPKfS0_Pfiii_param_0];
	ld.param.u64 	%rd18, [_Z10fconv_cudaPKfS0_Pfiii_param_1];
	ld.param.u64 	%rd16, [_Z10fconv_cudaPKfS0_Pfiii_param_2];
	ld.param.u32 	%r19, [_Z10fconv_cudaPKfS0_Pfiii_param_3];
	ld.param.u32 	%r18, [_Z10fconv_cudaPKfS0_Pfiii_param_4];
	ld.param.u32 	%r20, [_Z10fconv_cudaPKfS0_Pfiii_param_5];
	cvta.to.global.u64 	%rd1, %rd17;
	cvta.to.global.u64 	%rd2, %rd18;
	mov.u32 	%r21, %ctaid.x;
	mov.u32 	%r22, %ntid.x;
	mov.u32 	%r23, %tid.x;
	mad.lo.s32 	%r1, %r21, %r22, %r23;
	mul.lo.s32 	%r24, %r20, %r19;
	mul.lo.s32 	%r2, %r24, %r20;
	setp.ge.s32 	%p1, %r1, %r18;
	@%p1 bra 	$L__BB3_15;
	mul.lo.s32 	%r25, %r2, %r1;
	cvt.s64.s32 	%rd3, %r25;
	mad.lo.s32 	%r26, %r2, %r18, %r1;
	mul.wide.s32 	%rd19, %r26, 4;
	add.s64 	%rd20, %rd2, %rd19;
	ld.global.f32 	%f1, [%rd20];
	setp.lt.s32 	%p2, %r2, 1;
	mov.f32 	%f113, 0f00000000;
	@%p2 bra 	$L__BB3_14;
	and.b32  	%r3, %r2, 15;
	setp.lt.u32 	%p3, %r2, 16;
	mov.f32 	%f113, 0f00000000;
	mov.b32 	%r30, 0;
	@%p3 bra 	$L__BB3_5;
	and.b32  	%r30, %r2, 2147483632;
	neg.s32 	%r28, %r30;
	add.s64 	%rd43, %rd1, 32;
	shl.b64 	%rd21, %rd3, 2;
	add.s64 	%rd22, %rd21, %rd2;
	add.s64 	%rd42, %rd22, 32;
	mov.f32 	%f113, 0f00000000;
$L__BB3_4:
	.pragma "nounroll";
	ld.global.f32 	%f19, [%rd43+-32];
	ld.global.f32 	%f20, [%rd42+-32];
	fma.rn.f32 	%f21, %f19, %f20, %f113;
	ld.global.f32 	%f22, [%rd43+-28];
	ld.global.f32 	%f23, [%rd42+-28];
	fma.rn.f32 	%f24, %f22, %f23, %f21;
	ld.global.f32 	%f25, [%rd43+-24];
	ld.global.f32 	%f26, [%rd42+-24];
	fma.rn.f32 	%f27, %f25, %f26, %f24;
	ld.global.f32 	%f28, [%rd43+-20];
	ld.global.f32 	%f29, [%rd42+-20];
	fma.rn.f32 	%f30, %f28, %f29, %f27;
	ld.global.f32 	%f31, [%rd43+-16];
	ld.global.f32 	%f32, [%rd42+-16];
	fma.rn.f32 	%f33, %f31, %f32, %f30;
	ld.global.f32 	%f34, [%rd43+-12];
	ld.global.f32 	%f35, [%rd42+-12];
	fma.rn.f32 	%f36, %f34, %f35, %f33;
	ld.global.f32 	%f37, [%rd43+-8];
	ld.global.f32 	%f38, [%rd42+-8];
	fma.rn.f32 	%f39, %f37, %f38, %f36;
	ld.global.f32 	%f40, [%rd43+-4];
	ld.global.f32 	%f41, [%rd42+-4];
	fma.rn.f32 	%f42, %f40, %f41, %f39;
	ld.global.f32 	%f43, [%rd43];
	ld.global.f32 	%f44, [%rd42];
	fma.rn.f32 	%f45, %f43, %f44, %f42;
	ld.global.f32 	%f46, [%rd43+4];
	ld.global.f32 	%f47, [%rd42+4];
	fma.rn.f32 	%f48, %f46, %f47, %f45;
	ld.global.f32 	%f49, [%rd43+8];
	ld.global.f32 	%f50, [%rd42+8];
	fma.rn.f32 	%f51, %f49, %f50, %f48;
	ld.global.f32 	%f52, [%rd43+12];
	ld.global.f32 	%f53, [%rd42+12];
	fma.rn.f32 	%f54, %f52, %f53, %f51;
	ld.global.f32 	%f55, [%rd43+16];
	ld.global.f32 	%f56, [%rd42+16];
	fma.rn.f32 	%f57, %f55, %f56, %f54;
	ld.global.f32 	%f58, [%rd43+20];
	ld.global.f32 	%f59, [%rd42+20];
	fma.rn.f32 	%f60, %f58, %f59, %f57;
	ld.global.f32 	%f61, [%rd43+24];
	ld.global.f32 	%f62, [%rd42+24];
	fma.rn.f32 	%f63, %f61, %f62, %f60;
	ld.global.f32 	%f64, [%rd43+28];
	ld.global.f32 	%f65, [%rd42+28];
	fma.rn.f32 	%f113, %f64, %f65, %f63;
	add.s32 	%r28, %r28, 16;
	add.s64 	%rd43, %rd43, 64;
	add.s64 	%rd42, %rd42, 64;
	setp.ne.s32 	%p4, %r28, 0;
	@%p4 bra 	$L__BB3_4;
$L__BB3_5:
	setp.eq.s32 	%p5, %r3, 0;
	@%p5 bra 	$L__BB3_14;
	and.b32  	%r9, %r2, 7;
	setp.lt.u32 	%p6, %r3, 8;
	@%p6 bra 	$L__BB3_8;
	cvt.u64.u32 	%rd23, %r30;
	mul.wide.u32 	%rd24, %r30, 4;
	add.s64 	%rd25, %rd1, %rd24;
	ld.global.f32 	%f67, [%rd25];
	add.s64 	%rd26, %rd23, %rd3;
	shl.b64 	%rd27, %rd26, 2;
	add.s64 	%rd28, %rd2, %rd27;
	ld.global.f32 	%f68, [%rd28];
	fma.rn.f32 	%f69, %f67, %f68, %f113;
	ld.global.f32 	%f70, [%rd25+4];
	ld.global.f32 	%f71, [%rd28+4];
	fma.rn.f32 	%f72, %f70, %f71, %f69;
	ld.global.f32 	%f73, [%rd25+8];
	ld.global.f32 	%f74, [%rd28+8];
	fma.rn.f32 	%f75, %f73, %f74, %f72;
	ld.global.f32 	%f76, [%rd25+12];
	ld.global.f32 	%f77, [%rd28+12];
	fma.rn.f32 	%f78, %f76, %f77, %f75;
	ld.global.f32 	%f79, [%rd25+16];
	ld.global.f32 	%f80, [%rd28+16];
	fma.rn.f32 	%f81, %f79, %f80, %f78;
	ld.global.f32 	%f82, [%rd25+20];
	ld.global.f32 	%f83, [%rd28+20];
	fma.rn.f32 	%f84, %f82, %f83, %f81;
	ld.global.f32 	%f85, [%rd25+24];
	ld.global.f32 	%f86, [%rd28+24];
	fma.rn.f32 	%f87, %f85, %f86, %f84;
	ld.global.f32 	%f88, [%rd25+28];
	ld.global.f32 	%f89, [%rd28+28];
	fma.rn.f32 	%f113, %f88, %f89, %f87;
	add.s32 	%r30, %r30, 8;
$L__BB3_8:
	setp.eq.s32 	%p7, %r9, 0;
	@%p7 bra 	$L__BB3_14;
	and.b32  	%r12, %r2, 3;
	setp.lt.u32 	%p8, %r9, 4;
	@%p8 bra 	$L__BB3_11;
	cvt.u64.u32 	%rd29, %r30;
	mul.wide.u32 	%rd30, %r30, 4;
	add.s64 	%rd31, %rd1, %rd30;
	ld.global.f32 	%f91, [%rd31];
	add.s64 	%rd32, %rd29, %rd3;
	shl.b64 	%rd33, %rd32, 2;
	add.s64 	%rd34, %rd2, %rd33;
	ld.global.f32 	%f92, [%rd34];
	fma.rn.f32 	%f93, %f91, %f92, %f113;
	ld.global.f32 	%f94, [%rd31+4];
	ld.global.f32 	%f95, [%rd34+4];
	fma.rn.f32 	%f96, %f94, %f95, %f93;
	ld.global.f32 	%f97, [%rd31+8];
	ld.global.f32 	%f98, [%rd34+8];
	fma.rn.f32 	%f99, %f97, %f98, %f96;
	ld.global.f32 	%f100, [%rd31+12];
	ld.global.f32 	%f101, [%rd34+12];
	fma.rn.f32 	%f113, %f100, %f101, %f99;
	add.s32 	%r30, %r30, 4;
$L__BB3_11:
	setp.eq.s32 	%p9, %r12, 0;
	@%p9 bra 	$L__BB3_14;
	cvt.u64.u32 	%rd35, %r30;
	add.s64 	%rd36, %rd3, %rd35;
	shl.b64 	%rd37, %rd36, 2;
	add.s64 	%rd45, %rd2, %rd37;
	mul.wide.u32 	%rd38, %r30, 4;
	add.s64 	%rd44, %rd1, %rd38;
	neg.s32 	%r32, %r12;
$L__BB3_13:
	.pragma "nounroll";
	ld.global.f32 	%f102, [%rd44];
	ld.global.f32 	%f103, [%rd45];
	fma.rn.f32 	%f113, %f102, %f103, %f113;
	add.s64 	%rd45, %rd45, 4;
	add.s64 	%rd44, %rd44, 4;
	add.s32 	%r32, %r32, 1;
	setp.ne.s32 	%p10, %r32, 0;
	@%p10 bra 	$L__BB3_13;
$L__BB3_14:
	add.f32 	%f104, %f1, %f113;
	cvta.to.global.u64 	%rd39, %rd16;
	mul.wide.s32 	%rd40, %r1, 4;
	add.s64 	%rd41, %rd39, %rd40;
	st.global.f32 	[%rd41], %f104;
$L__BB3_15:
	ret;

}


// ===== COMPILED SASS (sm_100) =====

	.target	sm_100

	.elftype	@"ET_EXEC"


//--------------------- .note.nv.tkinfo           --------------------------
	.section	.note.nv.tkinfo,"",@"SHT_NOTE"
	.sectionflags	@"SHF_NOTE_NV_TKINFO"
	.tkinfo
        /*0018*/ 	.word	0x00000002
        /*0030*/ 	.string	""
        /*0030*/ 	.string	"ptxas"
        /*0030*/ 	.string	"Cuda compilation tools, release 13.0, V13.0.88"
        /*0030*/ 	.string	"Build cuda_13.0.r13.0/compiler.36424714_0"
        /*0030*/ 	.string	"-arch sm_100 -m 64 "



//--------------------- .note.nv.cuinfo           --------------------------
	.section	.note.nv.cuinfo,"",@"SHT_NOTE"
	.sectionflags	@"SHF_NOTE_NV_CUINFO"
        /*0018*/ 	.short	0x0002
        /*001a*/ 	.short	0x0064
        /*001c*/ 	.short	0x0082
	.zero		2


//--------------------- .nv.info                  --------------------------
	.section	.nv.info,"",@"SHT_CUDA_INFO"
	.align	4


	//----- nvinfo : EIATTR_REGCOUNT
	.align		4
        /*0000*/ 	.byte	0x04, 0x2f
        /*0002*/ 	.short	(.L_1 - .L_0)
	.align		4
.L_0:
        /*0004*/ 	.word	index@(_Z9conv_cudaPKfS0_Pfiiii)
        /*0008*/ 	.word	0x0000001c


	//----- nvinfo : EIATTR_FRAME_SIZE
	.align		4
.L_1:
        /*000c*/ 	.byte	0x04, 0x11
        /*000e*/ 	.short	(.L_3 - .L_2)
	.align		4
.L_2:
        /*0010*/ 	.word	index@(_Z9conv_cudaPKfS0_Pfiiii)
        /*0014*/ 	.word	0x00000000


	//----- nvinfo : EIATTR_REGCOUNT
	.align		4
.L_3:
        /*0018*/ 	.byte	0x04, 0x2f
        /*001a*/ 	.short	(.L_5 - .L_4)
	.align		4
.L_4:
        /*001c*/ 	.word	index@(_Z10MaxPoolingPKfPfiiii)
        /*0020*/ 	.word	0x00000020


	//----- nvinfo : EIATTR_FRAME_SIZE
	.align		4
.L_5:
        /*0024*/ 	.byte	0x04, 0x11
        /*0026*/ 	.short	(.L_7 - .L_6)
	.align		4
.L_6:
        /*0028*/ 	.word	index@(_Z10MaxPoolingPKfPfiiii)
        /*002c*/ 	.word	0x00000000


	//----- nvinfo : EIATTR_REGCOUNT
	.align		4
.L_7:
        /*0030*/ 	.byte	0x04, 0x2f
        /*0032*/ 	.short	(.L_9 - .L_8)
	.align		4
.L_8:
        /*0034*/ 	.word	index@(_Z11fconv_cudaRPKfS0_Pfiii)
        /*0038*/ 	.word	0x0000001f


	//----- nvinfo : EIATTR_FRAME_SIZE
	.align		4
.L_9:
        /*003c*/ 	.byte	0x04, 0x11
        /*003e*/ 	.short	(.L_11 - .L_10)
	.align		4
.L_10:
        /*0040*/ 	.word	index@(_Z11fconv_cudaRPKfS0_Pfiii)
        /*0044*/ 	.word	0x00000000


	//----- nvinfo : EIATTR_REGCOUNT
	.align		4
.L_11:
        /*0048*/ 	.byte	0x04, 0x2f
        /*004a*/ 	.short	(.L_13 - .L_12)
	.align		4
.L_12:
        /*004c*/ 	.word	index@(_Z10fconv_cudaPKfS0_Pfiii)
        /*0050*/ 	.word	0x0000001f


	//----- nvinfo : EIATTR_FRAME_SIZE
	.align		4
.L_13:
        /*0054*/ 	.byte	0x04, 0x11
        /*0056*/ 	.short	(.L_15 - .L_14)
	.align		4
.L_14:
        /*0058*/ 	.word	index@(_Z10fconv_cudaPKfS0_Pfiii)
        /*005c*/ 	.word	0x00000000


	//----- nvinfo : EIATTR_MIN_STACK_SIZE
	.align		4
.L_15:
        /*0060*/ 	.byte	0x04, 0x12
        /*0062*/ 	.short	(.L_17 - .L_16)
	.align		4
.L_16:
        /*0064*/ 	.word	index@(_Z10fconv_cudaPKfS0_Pfiii)
        /*0068*/ 	.word	0x00000000


	//----- nvinfo : EIATTR_MIN_STACK_SIZE
	.align		4
.L_17:
        /*006c*/ 	.byte	0x04, 0x12
        /*006e*/ 	.short	(.L_19 - .L_18)
	.align		4
.L_18:
        /*0070*/ 	.word	index@(_Z11fconv_cudaRPKfS0_Pfiii)
        /*0074*/ 	.word	0x00000000


	//----- nvinfo : EIATTR_MIN_STACK_SIZE
	.align		4
.L_19:
        /*0078*/ 	.byte	0x04, 0x12
        /*007a*/ 	.short	(.L_21 - .L_20)
	.align		4
.L_20:
        /*007c*/ 	.word	index@(_Z10MaxPoolingPKfPfiiii)
        /*0080*/ 	.word	0x00000000


	//----- nvinfo : EIATTR_MIN_STACK_SIZE
	.align		4
.L_21:
        /*0084*/ 	.byte	0x04, 0x12
        /*0086*/ 	.short	(.L_23 - .L_22)
	.align		4
.L_22:
        /*0088*/ 	.word	index@(_Z9conv_cudaPKfS0_Pfiiii)
        /*008c*/ 	.word	0x00000000
.L_23:


//--------------------- .nv.compat                --------------------------
	.section	.nv.compat,"",@"SHT_CUDA_COMPAT_INFO"
	.align	4
        /*0000*/ 	.byte	0x02, 0x09, 0x00, 0x00, 0x02, 0x02, 0x01, 0x00, 0x02, 0x05, 0x05, 0x00, 0x03, 0x07, 0x01, 0x01
        /*0010*/ 	.byte	0x02, 0x03, 0x00, 0x00, 0x02, 0x06, 0x01, 0x00, 0x04, 0x0b, 0x08, 0x00, 0x09, 0x00, 0x00, 0x00
        /*0020*/ 	.byte	0x00, 0x00, 0x00, 0x00


//--------------------- .nv.info._Z10fconv_cudaPKfS0_Pfiii --------------------------
	.section	.nv.info._Z10fconv_cudaPKfS0_Pfiii,"",@"SHT_CUDA_INFO"
	.sectionflags	@""
	.align	4


	//----- nvinfo : EIATTR_CUDA_API_VERSION
	.align		4
        /*0000*/ 	.byte	0x04, 0x37
        /*0002*/ 	.short	(.L_25 - .L_24)
.L_24:
        /*0004*/ 	.word	0x00000082


	//----- nvinfo : EIATTR_KPARAM_INFO
	.align		4
.L_25:
        /*0008*/ 	.byte	0x04, 0x17
        /*000a*/ 	.short	(.L_27 - .L_26)
.L_26:
        /*000c*/ 	.word	0x00000000
        /*0010*/ 	.short	0x0005
        /*0012*/ 	.short	0x0020
        /*0014*/ 	.byte	0x00, 0xf0, 0x11, 0x00


	//----- nvinfo : EIATTR_KPARAM_INFO
	.align		4
.L_27:
        /*0018*/ 	.byte	0x04, 0x17
        /*001a*/ 	.short	(.L_29 - .L_28)
.L_28:
        /*001c*/ 	.word	0x00000000
        /*0020*/ 	.short	0x0004
        /*0022*/ 	.short	0x001c
        /*0024*/ 	.byte	0x00, 0xf0, 0x11, 0x00


	//----- nvinfo : EIATTR_KPARAM_INFO
	.align		4
.L_29:
        /*0028*/ 	.byte	0x04, 0x17
        /*002a*/ 	.short	(.L_31 - .L_30)
.L_30:
        /*002c*/ 	.word	0x00000000
        /*0030*/ 	.short	0x0003
        /*0032*/ 	.short	0x0018
        /*0034*/ 	.byte	0x00, 0xf0, 0x11, 0x00


	//----- nvinfo : EIATTR_KPARAM_INFO
	.align		4
.L_31:
        /*0038*/ 	.byte	0x04, 0x17
        /*003a*/ 	.short	(.L_33 - .L_32)
.L_32:
        /*003c*/ 	.word	0x00000000
        /*0040*/ 	.short	0x0002
        /*0042*/ 	.short	0x0010
        /*0044*/ 	.byte	0x00, 0xf5, 0x21, 0x00


	//----- nvinfo : EIATTR_KPARAM_INFO
	.align		4
.L_33:
        /*0048*/ 	.byte	0x04, 0x17
        /*004a*/ 	.short	(.L_35 - .L_34)
.L_34:
        /*004c*/ 	.word	0x00000000
        /*0050*/ 	.short	0x0001
        /*0052*/ 	.short	0x0008
        /*0054*/ 	.byte	0x00, 0xf5, 0x21, 0x00


	//----- nvinfo : EIATTR_KPARAM_INFO
	.align		4
.L_35:
        /*0058*/ 	.byte	0x04, 0x17
        /*005a*/ 	.short	(.L_37 - .L_36)
.L_36:
        /*005c*/ 	.word	0x00000000
        /*0060*/ 	.short	0x0000
        /*0062*/ 	.short	0x0000
        /*0064*/ 	.byte	0x00, 0xf5, 0x21, 0x00


	//----- nvinfo : EIATTR_SPARSE_MMA_MASK
	.align		4
.L_37:
        /*0068*/ 	.byte	0x03, 0x50
        /*006a*/ 	.short	0x0000


	//----- nvinfo : EIATTR_MAXREG_COUNT
	.align		4
        /*006c*/ 	.byte	0x03, 0x1b
        /*006e*/ 	.short	0x00ff


	//----- nvinfo : EIATTR_MERCURY_ISA_VERSION
	.align		4
        /*0070*/ 	.byte	0x03, 0x5f
        /*0072*/ 	.short	0x0101


	//----- nvinfo : EIATTR_VRC_CTA_INIT_COUNT
	.align		4
        /*0074*/ 	.byte	0x02, 0x4a
	.zero		1
	.zero		1


	//----- nvinfo : EIATTR_EXIT_INSTR_OFFSETS
	.align		4
        /*0078*/ 	.byte	0x04, 0x1c
        /*007a*/ 	.short	(.L_39 - .L_38)


	//   ....[0]....
.L_38:
        /*007c*/ 	.word	0x000000a0


	//   ....[1]....
        /*0080*/ 	.word	0x00000b70


	//----- nvinfo : EIATTR_CBANK_PARAM_SIZE
	.align		4
.L_39:
        /*0084*/ 	.byte	0x03, 0x19
        /*0086*/ 	.short	0x0024


	//----- nvinfo : EIATTR_PARAM_CBANK
	.align		4
        /*0088*/ 	.byte	0x04, 0x0a
        /*008a*/ 	.short	(.L_41 - .L_40)
	.align		4
.L_40:
        /*008c*/ 	.word	index@(.nv.constant0._Z10fconv_cudaPKfS0_Pfiii)
        /*0090*/ 	.short	0x0380
        /*0092*/ 	.short	0x0024


	//----- nvinfo : EIATTR_SW_WAR
	.align		4
.L_41:
        /*0094*/ 	.byte	0x04, 0x36
        /*0096*/ 	.short	(.L_43 - .L_42)
.L_42:
        /*0098*/ 	.word	0x00000008
.L_43:


//--------------------- .nv.info._Z11fconv_cudaRPKfS0_Pfiii --------------------------
	.section	.nv.info._Z11fconv_cudaRPKfS0_Pfiii,"",@"SHT_CUDA_INFO"
	.sectionflags	@""
	.align	4


	//----- nvinfo : EIATTR_CUDA_API_VERSION
	.align		4
        /*0000*/ 	.byte	0x04, 0x37
        /*0002*/ 	.short	(.L_45 - .L_44)
.L_44:
        /*0004*/ 	.word	0x00000082


	//----- nvinfo : EIATTR_KPARAM_INFO
	.align		4
.L_45:
        /*0008*/ 	.byte	0x04, 0x17
        /*000a*/ 	.short	(.L_47 - .L_46)
.L_46:
        /*000c*/ 	.word	0x00000000
        /*0010*/ 	.short	0x0005
        /*0012*/ 	.short	0x0020
        /*0014*/ 	.byte	0x00, 0xf0, 0x11, 0x00


	//----- nvinfo : EIATTR_KPARAM_INFO
	.align		4
.L_47:
        /*0018*/ 	.byte	0x04, 0x17
        /*001a*/ 	.short	(.L_49 - .L_48)
.L_48:
        /*001c*/ 	.word	0x00000000
        /*0020*/ 	.short	0x0004
        /*0022*/ 	.short	0x001c
        /*0024*/ 	.byte	0x00, 0xf0, 0x11, 0x00


	//----- nvinfo : EIATTR_KPARAM_INFO
	.align		4
.L_49:
        /*0028*/ 	.byte	0x04, 0x17
        /*002a*/ 	.short	(.L_51 - .L_50)
.L_50:
        /*002c*/ 	.word	0x00000000
        /*0030*/ 	.short	0x0003
        /*0032*/ 	.short	0x0018
        /*0034*/ 	.byte	0x00, 0xf0, 0x11, 0x00


	//----- nvinfo : EIATTR_KPARAM_INFO
	.align		4
.L_51:
        /*0038*/ 	.byte	0x04, 0x17
        /*003a*/ 	.short	(.L_53 - .L_52)
.L_52:
        /*003c*/ 	.word	0x00000000
        /*0040*/ 	.short	0x0002
        /*0042*/ 	.short	0x0010
        /*0044*/ 	.byte	0x00, 0xf5, 0x21, 0x00


	//----- nvinfo : EIATTR_KPARAM_INFO
	.align		4
.L_53:
        /*0048*/ 	.byte	0x04, 0x17
        /*004a*/ 	.short	(.L_55 - .L_54)
.L_54:
        /*004c*/ 	.word	0x00000000
        /*0050*/ 	.short	0x0001
        /*0052*/ 	.short	0x0008
        /*0054*/ 	.byte	0x00, 0xf5, 0x21, 0x00


	//----- nvinfo : EIATTR_KPARAM_INFO
	.align		4
.L_55:
        /*0058*/ 	.byte	0x04, 0x17
        /*005a*/ 	.short	(.L_57 - .L_56)
.L_56:
        /*005c*/ 	.word	0x00000000
        /*0060*/ 	.short	0x0000
        /*0062*/ 	.short	0x0000
        /*0064*/ 	.byte	0x00, 0xf5, 0x21, 0x00


	//----- nvinfo : EIATTR_SPARSE_MMA_MASK
	.align		4
.L_57:
        /*0068*/ 	.byte	0x03, 0x50
        /*006a*/ 	.short	0x0000


	//----- nvinfo : EIATTR_MAXREG_COUNT
	.align		4
        /*006c*/ 	.byte	0x03, 0x1b
        /*006e*/ 	.short	0x00ff


	//----- nvinfo : EIATTR_MERCURY_ISA_VERSION
	.align		4
        /*0070*/ 	.byte	0x03, 0x5f
        /*0072*/ 	.short	0x0101


	//----- nvinfo : EIATTR_VRC_CTA_INIT_COUNT
	.align		4
        /*0074*/ 	.byte	0x02, 0x4a
	.zero		1
	.zero		1


	//----- nvinfo : EIATTR_EXIT_INSTR_OFFSETS
	.align		4
        /*0078*/ 	.byte	0x04, 0x1c
        /*007a*/ 	.short	(.L_59 - .L_58)


	//   ....[0]....
.L_58:
        /*007c*/ 	.word	0x000000a0


	//   ....[1]....
        /*0080*/ 	.word	0x00000b80


	//----- nvinfo : EIATTR_CBANK_PARAM_SIZE
	.align		4
.L_59:
        /*0084*/ 	.byte	0x03, 0x19
        /*0086*/ 	.short	0x0024


	//----- nvinfo : EIATTR_PARAM_CBANK
	.align		4
        /*0088*/ 	.byte	0x04, 0x0a
        /*008a*/ 	.short	(.L_61 - .L_60)
	.align		4
.L_60:
        /*008c*/ 	.word	index@(.nv.constant0._Z11fconv_cudaRPKfS0_Pfiii)
        /*0090*/ 	.short	0x0380
        /*0092*/ 	.short	0x0024


	//----- nvinfo : EIATTR_SW_WAR
	.align		4
.L_61:
        /*0094*/ 	.byte	0x04, 0x36
        /*0096*/ 	.short	(.L_63 - .L_62)
.L_62:
        /*0098*/ 	.word	0x00000008
.L_63:


//--------------------- .nv.info._Z10MaxPoolingPKfPfiiii --------------------------
	.section	.nv.info._Z10MaxPoolingPKfPfiiii,"",@"SHT_CUDA_INFO"
	.sectionflags	@""
	.align	4


	//----- nvinfo : EIATTR_CUDA_API_VERSION
	.align		4
        /*0000*/ 	.byte	0x04, 0x37
        /*0002*/ 	.short	(.L_65 - .L_64)
.L_64:
        /*0004*/ 	.word	0x00000082


	//----- nvinfo : EIATTR_KPARAM_INFO
	.align		4
.L_65:
        /*0008*/ 	.byte	0x04, 0x17
        /*000a*/ 	.short	(.L_67 - .L_66)
.L_66:
        /*000c*/ 	.word	0x00000000
        /*0010*/ 	.short	0x0005
        /*0012*/ 	.short	0x001c
        /*0014*/ 	.byte	0x00, 0xf0, 0x11, 0x00


	//----- nvinfo : EIATTR_KPARAM_INFO
	.align		4
.L_67:
        /*0018*/ 	.byte	0x04, 0x17
        /*001a*/ 	.short	(.L_69 - .L_68)
.L_68:
        /*001c*/ 	.word	0x00000000
        /*0020*/ 	.short	0x0004
        /*0022*/ 	.short	0x0018
        /*0024*/ 	.byte	0x00, 0xf0, 0x11, 0x00


	//----- nvinfo : EIATTR_KPARAM_INFO
	.align		4
.L_69:
        /*0028*/ 	.byte	0x04, 0x17
        /*002a*/ 	.short	(.L_71 - .L_70)
.L_70:
        /*002c*/ 	.word	0x00000000
        /*0030*/ 	.short	0x0003
        /*0032*/ 	.short	0x0014
        /*0034*/ 	.byte	0x00, 0xf0, 0x11, 0x00


	//----- nvinfo : EIATTR_KPARAM_INFO
	.align		4
.L_71:
        /*0038*/ 	.byte	0x04, 0x17
        /*003a*/ 	.short	(.L_73 - .L_72)
.L_72:
        /*003c*/ 	.word	0x00000000
        /*0040*/ 	.short	0x0002
        /*0042*/ 	.short	0x0010
        /*0044*/ 	.byte	0x00, 0xf0, 0x11, 0x00


	//----- nvinfo : EIATTR_KPARAM_INFO
	.align		4
.L_73:
        /*0048*/ 	.byte	0x04, 0x17
        /*004a*/ 	.short	(.L_75 - .L_74)
.L_74:
        /*004c*/ 	.word	0x00000000
        /*0050*/ 	.short	0x0001
        /*0052*/ 	.short	0x0008
        /*0054*/ 	.byte	0x00, 0xf5, 0x21, 0x00


	//----- nvinfo : EIATTR_KPARAM_INFO
	.align		4
.L_75:
        /*0058*/ 	.byte	0x04, 0x17
        /*005a*/ 	.short	(.L_77 - .L_76)
.L_76:
        /*005c*/ 	.word	0x00000000
        /*0060*/ 	.short	0x0000
        /*0062*/ 	.short	0x0000
        /*0064*/ 	.byte	0x00, 0xf5, 0x21, 0x00


	//----- nvinfo : EIATTR_SPARSE_MMA_MASK
	.align		4
.L_77:
        /*0068*/ 	.byte	0x03, 0x50
        /*006a*/ 	.short	0x0000


	//----- nvinfo : EIATTR_MAXREG_COUNT
	.align		4
        /*006c*/ 	.byte	0x03, 0x1b
        /*006e*/ 	.short	0x00ff


	//----- nvinfo : EIATTR_MERCURY_ISA_VERSION
	.align		4
        /*0070*/ 	.byte	0x03, 0x5f
        /*0072*/ 	.short	0x0101


	//----- nvinfo : EIATTR_VRC_CTA_INIT_COUNT
	.align		4
        /*0074*/ 	.byte	0x02, 0x4a
	.zero		1
	.zero		1


	//----- nvinfo : EIATTR_EXIT_INSTR_OFFSETS
	.align		4
        /*0078*/ 	.byte	0x04, 0x1c
        /*007a*/ 	.short	(.L_79 - .L_78)


	//   ....[0]....
.L_78:
        /*007c*/ 	.word	0x000002b0


	//   ....[1]....
        /*0080*/ 	.word	0x000010d0


	//----- nvinfo : EIATTR_CRS_STACK_SIZE
	.align		4
.L_79:
        /*0084*/ 	.byte	0x04, 0x1e
        /*0086*/ 	.short	(.L_81 - .L_80)
.L_80:
        /*0088*/ 	.word	0x00000000


	//----- nvinfo : EIATTR_CBANK_PARAM_SIZE
	.align		4
.L_81:
        /*008c*/ 	.byte	0x03, 0x19
        /*008e*/ 	.short	0x0020


	//----- nvinfo : EIATTR_PARAM_CBANK
	.align		4
        /*0090*/ 	.byte	0x04, 0x0a
        /*0092*/ 	.short	(.L_83 - .L_82)
	.align		4
.L_82:
        /*0094*/ 	.word	index@(.nv.constant0._Z10MaxPoolingPKfPfiiii)
        /*0098*/ 	.short	0x0380
        /*009a*/ 	.short	0x0020


	//----- nvinfo : EIATTR_SW_WAR
	.align		4
.L_83:
        /*009c*/ 	.byte	0x04, 0x36
        /*009e*/ 	.short	(.L_85 - .L_84)
.L_84:
        /*00a0*/ 	.word	0x00000008
.L_85:


//--------------------- .nv.info._Z9conv_cudaPKfS0_Pfiiii --------------------------
	.section	.nv.info._Z9conv_cudaPKfS0_Pfiiii,"",@"SHT_CUDA_INFO"
	.sectionflags	@""
	.align	4


	//----- nvinfo : EIATTR_CUDA_API_VERSION
	.align		4
        /*0000*/ 	.byte	0x04, 0x37
        /*0002*/ 	.short	(.L_87 - .L_86)
.L_86:
        /*0004*/ 	.word	0x00000082


	//----- nvinfo : EIATTR_KPARAM_INFO
	.align		4
.L_87:
        /*0008*/ 	.byte	0x04, 0x17
        /*000a*/ 	.short	(.L_89 - .L_88)
.L_88:
        /*000c*/ 	.word	0x00000000
        /*0010*/ 	.short	0x0006
        /*0012*/ 	.short	0x0024
        /*0014*/ 	.byte	0x00, 0xf0, 0x11, 0x00


	//----- nvinfo : EIATTR_KPARAM_INFO
	.align		4
.L_89:
        /*0018*/ 	.byte	0x04, 0x17
        /*001a*/ 	.short	(.L_91 - .L_90)
.L_90:
        /*001c*/ 	.word	0x00000000
        /*0020*/ 	.short	0x0005
        /*0022*/ 	.short	0x0020
        /*0024*/ 	.byte	0x00, 0xf0, 0x11, 0x00


	//----- nvinfo : EIATTR_KPARAM_INFO
	.align		4
.L_91:
        /*0028*/ 	.byte	0x04, 0x17
        /*002a*/ 	.short	(.L_93 - .L_92)
.L_92:
        /*002c*/ 	.word	0x00000000
        /*0030*/ 	.short	0x0004
        /*0032*/ 	.short	0x001c
        /*0034*/ 	.byte	0x00, 0xf0, 0x11, 0x00


	//----- nvinfo : EIATTR_KPARAM_INFO
	.align		4
.L_93:
        /*0038*/ 	.byte	0x04, 0x17
        /*003a*/ 	.short	(.L_95 - .L_94)
.L_94:
        /*003c*/ 	.word	0x00000000
        /*0040*/ 	.short	0x0003
        /*0042*/ 	.short	0x0018
        /*0044*/ 	.byte	0x00, 0xf0, 0x11, 0x00


	//----- nvinfo : EIATTR_KPARAM_INFO
	.align		4
.L_95:
        /*0048*/ 	.byte	0x04, 0x17
        /*004a*/ 	.short	(.L_97 - .L_96)
.L_96:
        /*004c*/ 	.word	0x00000000
        /*0050*/ 	.short	0x0002
        /*0052*/ 	.short	0x0010
        /*0054*/ 	.byte	0x00, 0xf5, 0x21, 0x00


	//----- nvinfo : EIATTR_KPARAM_INFO
	.align		4
.L_97:
        /*0058*/ 	.byte	0x04, 0x17
        /*005a*/ 	.short	(.L_99 - .L_98)
.L_98:
        /*005c*/ 	.word	0x00000000
        /*0060*/ 	.short	0x0001
        /*0062*/ 	.short	0x0008
        /*0064*/ 	.byte	0x00, 0xf5, 0x21, 0x00


	//----- nvinfo : EIATTR_KPARAM_INFO
	.align		4
.L_99:
        /*0068*/ 	.byte	0x04, 0x17
        /*006a*/ 	.short	(.L_101 - .L_100)
.L_100:
        /*006c*/ 	.word	0x00000000
        /*0070*/ 	.short	0x0000
        /*0072*/ 	.short	0x0000
        /*0074*/ 	.byte	0x00, 0xf5, 0x21, 0x00


	//----- nvinfo : EIATTR_SPARSE_MMA_MASK
	.align		4
.L_101:
        /*0078*/ 	.byte	0x03, 0x50
        /*007a*/ 	.short	0x0000


	//----- nvinfo : EIATTR_MAXREG_COUNT
	.align		4
        /*007c*/ 	.byte	0x03, 0x1b
        /*007e*/ 	.short	0x00ff


	//----- nvinfo : EIATTR_MERCURY_ISA_VERSION
	.align		4
        /*0080*/ 	.byte	0x03, 0x5f
        /*0082*/ 	.short	0x0101


	//----- nvinfo : EIATTR_VRC_CTA_INIT_COUNT
	.align		4
        /*0084*/ 	.byte	0x02, 0x4a
	.zero		1
	.zero		1


	//----- nvinfo : EIATTR_EXIT_INSTR_OFFSETS
	.align		4
        /*0088*/ 	.byte	0x04, 0x1c
        /*008a*/ 	.short	(.L_103 - .L_102)


	//   ....[0]....
.L_102:
        /*008c*/ 	.word	0x00000140


	//   ....[1]....
        /*0090*/ 	.word	0x00000bf0


	//----- nvinfo : EIATTR_CRS_STACK_SIZE
	.align		4
.L_103:
        /*0094*/ 	.byte	0x04, 0x1e
        /*0096*/ 	.short	(.L_105 - .L_104)
.L_104:
        /*0098*/ 	.word	0x00000000


	//----- nvinfo : EIATTR_CBANK_PARAM_SIZE
	.align		4
.L_105:
        /*009c*/ 	.byte	0x03, 0x19
        /*009e*/ 	.short	0x0028


	//----- nvinfo : EIATTR_PARAM_CBANK
	.align		4
        /*00a0*/ 	.byte	0x04, 0x0a
        /*00a2*/ 	.short	(.L_107 - .L_106)
	.align		4
.L_106:
        /*00a4*/ 	.word	index@(.nv.constant0._Z9conv_cudaPKfS0_Pfiiii)
        /*00a8*/ 	.short	0x0380
        /*00aa*/ 	.short	0x0028


	//----- nvinfo : EIATTR_SW_WAR
	.align		4
.L_107:
        /*00ac*/ 	.byte	0x04, 0x36
        /*00ae*/ 	.short	(.L_109 - .L_108)
.L_108:
        /*00b0*/ 	.word	0x00000008
.L_109:


//--------------------- .nv.callgraph             --------------------------
	.section	.nv.callgraph,"",@"SHT_CUDA_CALLGRAPH"
	.align	4
	.sectionentsize	8
	.align		4
        /*0000*/ 	.word	0x00000000
	.align		4
        /*0004*/ 	.word	0xffffffff
	.align		4
        /*0008*/ 	.word	0x00000000
	.align		4
        /*000c*/ 	.word	0xfffffffe
	.align		4
        /*0010*/ 	.word	0x00000000
	.align		4
        /*0014*/ 	.word	0xfffffffd
	.align		4
        /*0018*/ 	.word	0x00000000
	.align		4
        /*001c*/ 	.word	0xfffffffc


//--------------------- .text._Z10fconv_cudaPKfS0_Pfiii --------------------------
	.section	.text._Z10fconv_cudaPKfS0_Pfiii,"ax",@progbits
	.align	128
        .global         _Z10fconv_cudaPKfS0_Pfiii
        .type           _Z10fconv_cudaPKfS0_Pfiii,@function
        .size           _Z10fconv_cudaPKfS0_Pfiii,(.L_x_33 - _Z10fconv_cudaPKfS0_Pfiii)
        .other          _Z10fconv_cudaPKfS0_Pfiii,@"STO_CUDA_ENTRY STV_DEFAULT"
_Z10fconv_cudaPKfS0_Pfiii:
.text._Z10fconv_cudaPKfS0_Pfiii:
[----:B------:R-:W-:Y:S01]  /*0000*/  LDC R1, c[0x0][0x37c] ;  /* 0x0000df00ff017b82 */ /* 0x000fe20000000800 */
[----:B------:R-:W0:Y:S07]  /*0010*/  S2R R3, SR_TID.X ;  /* 0x0000000000037919 */ /* 0x000e2e0000002100 */
[----:B------:R-:W0:Y:S01]  /*0020*/  S2UR UR4, SR_CTAID.X ;  /* 0x00000000000479c3 */ /* 0x000e220000002500 */
[----:B------:R-:W1:Y:S07]  /*0030*/  LDCU UR5, c[0x0][0x3a0] ;  /* 0x00007400ff0577ac */ /* 0x000e6e0008000800 */
[----:B------:R-:W0:Y:S08]  /*0040*/  LDC R0, c[0x0][0x360] ;  /* 0x0000d800ff007b82 */ /* 0x000e300000000800 */
[----:B------:R-:W2:Y:S01]  /*0050*/  LDC.64 R4, c[0x0][0x398] ;  /* 0x0000e600ff047b82 */ /* 0x000ea20000000a00 */
[----:B0-----:R-:W-:-:S05]  /*0060*/  IMAD R0, R0, UR4, R3 ;  /* 0x0000000400007c24 */ /* 0x001fca000f8e0203 */
[----:B--2---:R-:W-:Y:S01]  /*0070*/  ISETP.GE.AND P0, PT, R0, R5, PT ;  /* 0x000000050000720c */ /* 0x004fe20003f06270 */
[----:B-1----:R-:W-:-:S04]  /*0080*/  IMAD R7, R4, UR5, RZ ;  /* 0x0000000504077c24 */ /* 0x002fc8000f8e02ff */
[----:B------:R-:W-:-:S08]  /*0090*/  IMAD R7, R7, UR5, RZ ;  /* 0x0000000507077c24 */ /* 0x000fd0000f8e02ff */
[----:B------:R-:W-:Y:S05]  /*00a0*/  @P0 EXIT ;  /* 0x000000000000094d */ /* 0x000fea0003800000 */
[----:B------:R-:W0:Y:S01]  /*00b0*/  LDC.64 R2, c[0x0][0x388] ;  /* 0x0000e200ff027b82 */ /* 0x000e220000000a00 */
[----:B------:R-:W1:Y:S01]  /*00c0*/  LDCU.64 UR8, c[0x0][0x358] ;  /* 0x00006b00ff0877ac */ /* 0x000e620008000a00 */
[C---:B------:R-:W-:Y:S01]  /*00d0*/  ISETP.GE.AND P0, PT, R7.reuse, 0x1, PT ;  /* 0x000000010700780c */ /* 0x040fe20003f06270 */
[----:B------:R-:W-:Y:S02]  /*00e0*/  IMAD R5, R7, R5, R0 ;  /* 0x0000000507057224 */ /* 0x000fe400078e0200 */
[----:B------:R-:W-:Y:S02]  /*00f0*/  HFMA2 R13, -RZ, RZ, 0, 0 ;  /* 0x00000000ff0d7431 */ /* 0x000fe400000001ff */
[----:B0-----:R-:W-:-:S05]  /*0100*/  IMAD.WIDE R2, R5, 0x4, R2 ;  /* 0x0000000405027825 */ /* 0x001fca00078e0202 */
[----:B-1----:R0:W5:Y:S03]  /*0110*/  LDG.E R6, desc[UR8][R2.64] ;  /* 0x0000000802067981 */ /* 0x002166000c1e1900 */
[----:B------:R-:W-:Y:S05]  /*0120*/  @!P0 BRA `(.L_x_0) ;  /* 0x0000000800808947 */ /* 0x000fea0003800000 */
[C---:B------:R-:W-:Y:S01]  /*0130*/  ISETP.GE.U32.AND P1, PT, R7.reuse, 0x10, PT ;  /* 0x000000100700780c */ /* 0x040fe20003f26070 */
[----:B------:R-:W-:Y:S01]  /*0140*/  IMAD R8, R0, R7, RZ ;  /* 0x0000000700087224 */ /* 0x000fe200078e02ff */
[----:B------:R-:W-:Y:S01]  /*0150*/  LOP3.LUT R24, R7, 0xf, RZ, 0xc0, !PT ;  /* 0x0000000f07187812 */ /* 0x000fe200078ec0ff */
[----:B------:R-:W-:Y:S01]  /*0160*/  IMAD.MOV.U32 R9, RZ, RZ, RZ ;  /* 0x000000ffff097224 */ /* 0x000fe200078e00ff */
[----:B------:R-:W-:Y:S02]  /*0170*/  MOV R13, RZ ;  /* 0x000000ff000d7202 */ /* 0x000fe40000000f00 */
[----:B------:R-:W-:Y:S02]  /*0180*/  ISETP.NE.AND P0, PT, R24, RZ, PT ;  /* 0x000000ff1800720c */ /* 0x000fe40003f05270 */
[----:B------:R-:W-:-:S05]  /*0190*/  SHF.R.S32.HI R11, RZ, 0x1f, R8 ;  /* 0x0000001fff0b7819 */ /* 0x000fca0000011408 */
[----:B------:R-:W-:Y:S06]  /*01a0*/  @!P1 BRA `(.L_x_1) ;  /* 0x00000004000c9947 */ /* 0x000fec0003800000 */
[----:B------:R-:W1:Y:S01]  /*01b0*/  LDCU.128 UR4, c[0x0][0x380] ;  /* 0x00007000ff0477ac */ /* 0x000e620008000c00 */
[----:B------:R-:W-:Y:S02]  /*01c0*/  LOP3.LUT R9, R7, 0x7ffffff0, RZ, 0xc0, !PT ;  /* 0x7ffffff007097812 */ /* 0x000fe400078ec0ff */
[----:B------:R-:W-:Y:S02]  /*01d0*/  MOV R13, RZ ;  /* 0x000000ff000d7202 */ /* 0x000fe40000000f00 */
[----:B------:R-:W-:Y:S01]  /*01e0*/  IADD3 R10, PT, PT, -R9, RZ, RZ ;  /* 0x000000ff090a7210 */ /* 0x000fe20007ffe1ff */
[----:B-1----:R-:W-:Y:S01]  /*01f0*/  UIADD3 UR4, UP0, UPT, UR4, 0x20, URZ ;  /* 0x0000002004047890 */ /* 0x002fe2000ff1e0ff */
[----:B0-----:R-:W-:-:S03]  /*0200*/  LEA R2, P1, R8, UR6, 0x2 ;  /* 0x0000000608027c11 */ /* 0x001fc6000f8210ff */
[----:B------:R-:W-:Y:S01]  /*0210*/  UIADD3.X UR5, UPT, UPT, URZ, UR5, URZ, UP0, !UPT ;  /* 0x00000005ff057290 */ /* 0x000fe200087fe4ff */
[----:B------:R-:W-:Y:S01]  /*0220*/  IADD3 R2, P2, PT, R2, 0x20, RZ ;  /* 0x0000002002027810 */ /* 0x000fe20007f5e0ff */
[----:B------:R-:W-:Y:S01]  /*0230*/  IMAD.U32 R4, RZ, RZ, UR4 ;  /* 0x00000004ff047e24 */ /* 0x000fe2000f8e00ff */
[----:B------:R-:W-:-:S03]  /*0240*/  LEA.HI.X R3, R8, UR7, R11, 0x2, P1 ;  /* 0x0000000708037c11 */ /* 0x000fc600088f140b */
[----:B------:R-:W-:Y:S02]  /*0250*/  MOV R5, UR5 ;  /* 0x0000000500057c02 */ /* 0x000fe40008000f00 */
[----:B------:R-:W-:-:S07]  /*0260*/  IADD3.X R3, PT, PT, RZ, R3, RZ, P2, !PT ;  /* 0x00000003ff037210 */ /* 0x000fce00017fe4ff */
.L_x_2:
[----:B------:R-:W2:Y:S04]  /*0270*/  LDG.E R12, desc[UR8][R4.64+-0x20] ;  /* 0xffffe008040c7981 */ /* 0x000ea8000c1e1900 */
[----:B------:R-:W2:Y:S04]  /*0280*/  LDG.E R18, desc[UR8][R2.64+-0x20] ;  /* 0xffffe00802127981 */ /* 0x000ea8000c1e1900 */
[----:B------:R-:W3:Y:S04]  /*0290*/  LDG.E R25, desc[UR8][R4.64+-0x1c] ;  /* 0xffffe40804197981 */ /* 0x000ee8000c1e1900 */
[----:B------:R-:W3:Y:S04]  /*02a0*/  LDG.E R26, desc[UR8][R2.64+-0x1c] ;  /* 0xffffe408021a7981 */ /* 0x000ee8000c1e1900 */
[----:B------:R-:W4:Y:S04]  /*02b0*/  LDG.E R14, desc[UR8][R4.64+-0x18] ;  /* 0xffffe808040e7981 */ /* 0x000f28000c1e1900 */
[----:B------:R-:W4:Y:S04]  /*02c0*/  LDG.E R15, desc[UR8][R2.64+-0x18] ;  /* 0xffffe808020f7981 */ /* 0x000f28000c1e1900 */
[----:B------:R-:W4:Y:S04]  /*02d0*/  LDG.E R16, desc[UR8][R4.64+-0x14] ;  /* 0xffffec0804107981 */ /* 0x000f28000c1e1900 */
[----:B------:R-:W4:Y:S04]  /*02e0*/  LDG.E R17, desc[UR8][R2.64+-0x14] ;  /* 0xffffec0802117981 */ /* 0x000f28000c1e1900 */
[----:B------:R-:W4:Y:S04]  /*02f0*/  LDG.E R22, desc[UR8][R4.64+-0x10] ;  /* 0xfffff00804167981 */ /* 0x000f28000c1e1900 */
[----:B------:R-:W4:Y:S04]  /*0300*/  LDG.E R23, desc[UR8][R2.64+-0x10] ;  /* 0xfffff00802177981 */ /* 0x000f28000c1e1900 */
[----:B------:R-:W4:Y:S04]  /*0310*/  LDG.E R20, desc[UR8][R4.64+-0xc] ;  /* 0xfffff40804147981 */ /* 0x000f28000c1e1900 */
[----:B------:R-:W4:Y:S04]  /*0320*/  LDG.E R21, desc[UR8][R2.64+-0xc] ;  /* 0xfffff40802157981 */ /* 0x000f28000c1e1900 */
[----:B------:R-:W4:Y:S01]  /*0330*/  LDG.E R19, desc[UR8][R2.64+-0x8] ;  /* 0xfffff80802137981 */ /* 0x000f22000c1e1900 */
[----:B--2---:R-:W-:-:S03]  /*0340*/  FFMA R12, R12, R18, R13 ;  /* 0x000000120c0c7223 */ /* 0x004fc6000000000d */
[----:B------:R-:W2:Y:S04]  /*0350*/  LDG.E R18, desc[UR8][R4.64+-0x8] ;  /* 0xfffff80804127981 */ /* 0x000ea8000c1e1900 */
[----:B------:R-:W2:Y:S01]  /*0360*/  LDG.E R13, desc[UR8][R2.64+-0x4] ;  /* 0xfffffc08020d7981 */ /* 0x000ea2000c1e1900 */
[----:B---3--:R-:W-:-:S03]  /*0370*/  FFMA R25, R25, R26, R12 ;  /* 0x0000001a19197223 */ /* 0x008fc6000000000c */
[----:B------:R-:W3:Y:S01]  /*0380*/  LDG.E R12, desc[UR8][R4.64+-0x4] ;  /* 0xfffffc08040c7981 */ /* 0x000ee2000c1e1900 */
[----:B----4-:R-:W-:-:S03]  /*0390*/  FFMA R25, R14, R15, R25 ;  /* 0x0000000f0e197223 */ /* 0x010fc60000000019 */
[----:B------:R-:W4:Y:S04]  /*03a0*/  LDG.E R14, desc[UR8][R4.64] ;  /* 0x00000008040e7981 */ /* 0x000f28000c1e1900 */
[----:B------:R-:W4:Y:S01]  /*03b0*/  LDG.E R15, desc[UR8][R2.64] ;  /* 0x00000008020f7981 */ /* 0x000f22000c1e1900 */
[----:B------:R-:W-:-:S03]  /*03c0*/  FFMA R25, R16, R17, R25 ;  /* 0x0000001110197223 */ /* 0x000fc60000000019 */
        /* <DEDUP_REMOVED lines=8> */
[----:B--2---:R-:W-:-:S03]  /*0450*/  FFMA R25, R18, R19, R25 ;  /* 0x0000001312197223 */ /* 0x004fc60000000019 */
[----:B------:R-:W2:Y:S04]  /*0460*/  LDG.E R18, desc[UR8][R4.64+0x10] ;  /* 0x0000100804127981 */ /* 0x000ea8000c1e1900 */
[----:B------:R-:W2:Y:S01]  /*0470*/  LDG.E R19, desc[UR8][R2.64+0x10] ;  /* 0x0000100802137981 */ /* 0x000ea2000c1e1900 */
[----:B---3--:R-:W-:-:S03]  /*0480*/  FFMA R25, R12, R13, R25 ;  /* 0x0000000d0c197223 */ /* 0x008fc60000000019 */
[----:B------:R-:W3:Y:S04]  /*0490*/  LDG.E R12, desc[UR8][R4.64+0x14] ;  /* 0x00001408040c7981 */ /* 0x000ee8000c1e1900 */
[----:B------:R-:W3:Y:S01]  /*04a0*/  LDG.E R13, desc[UR8][R2.64+0x14] ;  /* 0x00001408020d7981 */ /* 0x000ee2000c1e1900 */
[----:B----4-:R-:W-:-:S03]  /*04b0*/  FFMA R25, R14, R15, R25 ;  /* 0x0000000f0e197223 */ /* 0x010fc60000000019 */
[----:B------:R-:W4:Y:S04]  /*04c0*/  LDG.E R14, desc[UR8][R4.64+0x18] ;  /* 0x00001808040e7981 */ /* 0x000f28000c1e1900 */
[----:B------:R-:W4:Y:S01]  /*04d0*/  LDG.E R15, desc[UR8][R2.64+0x18] ;  /* 0x00001808020f7981 */ /* 0x000f22000c1e1900 */
[----:B------:R-:W-:-:S03]  /*04e0*/  FFMA R26, R16, R17, R25 ;  /* 0x00000011101a7223 */ /* 0x000fc60000000019 */
[----:B------:R0:W4:Y:S04]  /*04f0*/  LDG.E R16, desc[UR8][R4.64+0x1c] ;  /* 0x00001c0804107981 */ /* 0x000128000c1e1900 */
[----:B------:R1:W4:Y:S01]  /*0500*/  LDG.E R17, desc[UR8][R2.64+0x1c] ;  /* 0x00001c0802117981 */ /* 0x000322000c1e1900 */
[----:B------:R-:W-:Y:S02]  /*0510*/  VIADD R10, R10, 0x10 ;  /* 0x000000100a0a7836 */ /* 0x000fe40000000000 */
[----:B------:R-:W-:-:S03]  /*0520*/  FFMA R23, R23, R22, R26 ;  /* 0x0000001617177223 */ /* 0x000fc6000000001a */
[----:B------:R-:W-:Y:S01]  /*0530*/  ISETP.NE.AND P1, PT, R10, RZ, PT ;  /* 0x000000ff0a00720c */ /* 0x000fe20003f25270 */
[----:B------:R-:W-:Y:S01]  /*0540*/  FFMA R21, R20, R21, R23 ;  /* 0x0000001514157223 */ /* 0x000fe20000000017 */
[----:B0-----:R-:W-:Y:S02]  /*0550*/  IADD3 R4, P2, PT, R4, 0x40, RZ ;  /* 0x0000004004047810 */ /* 0x001fe40007f5e0ff */
[----:B-1----:R-:W-:Y:S02]  /*0560*/  IADD3 R2, P3, PT, R2, 0x40, RZ ;  /* 0x0000004002027810 */ /* 0x002fe40007f7e0ff */
[----:B------:R-:W-:Y:S02]  /*0570*/  IADD3.X R5, PT, PT, RZ, R5, RZ, P2, !PT ;  /* 0x00000005ff057210 */ /* 0x000fe400017fe4ff */
[----:B------:R-:W-:Y:S01]  /*0580*/  IADD3.X R3, PT, PT, RZ, R3, RZ, P3, !PT ;  /* 0x00000003ff037210 */ /* 0x000fe20001ffe4ff */
[----:B--2---:R-:W-:-:S04]  /*0590*/  FFMA R19, R18, R19, R21 ;  /* 0x0000001312137223 */ /* 0x004fc80000000015 */
[----:B---3--:R-:W-:-:S04]  /*05a0*/  FFMA R13, R12, R13, R19 ;  /* 0x0000000d0c0d7223 */ /* 0x008fc80000000013 */
[----:B----4-:R-:W-:-:S04]  /*05b0*/  FFMA R13, R14, R15, R13 ;  /* 0x0000000f0e0d7223 */ /* 0x010fc8000000000d */
[----:B------:R-:W-:Y:S01]  /*05c0*/  FFMA R13, R16, R17, R13 ;  /* 0x00000011100d7223 */ /* 0x000fe2000000000d */
[----:B------:R-:W-:Y:S06]  /*05d0*/  @P1 BRA `(.L_x_2) ;  /* 0xfffffffc00241947 */ /* 0x000fec000383ffff */
.L_x_1:
[----:B------:R-:W-:Y:S05]  /*05e0*/  @!P0 BRA `(.L_x_0) ;  /* 0x0000000400508947 */ /* 0x000fea0003800000 */
[----:B------:R-:W-:Y:S02]  /*05f0*/  ISETP.GE.U32.AND P0, PT, R24, 0x8, PT ;  /* 0x000000081800780c */ /* 0x000fe40003f06070 */
[----:B------:R-:W-:-:S04]  /*0600*/  LOP3.LUT R26, R7, 0x7, RZ, 0xc0, !PT ;  /* 0x00000007071a7812 */ /* 0x000fc800078ec0ff */
[----:B------:R-:W-:-:S07]  /*0610*/  ISETP.NE.AND P1, PT, R26, RZ, PT ;  /* 0x000000ff1a00720c */ /* 0x000fce0003f25270 */
[----:B------:R-:W-:Y:S06]  /*0620*/  @!P0 BRA `(.L_x_3) ;  /* 0x0000000000808947 */ /* 0x000fec0003800000 */
[----:B0-----:R-:W0:Y:S01]  /*0630*/  LDC.64 R2, c[0x0][0x380] ;  /* 0x0000e000ff027b82 */ /* 0x001e220000000a00 */
[----:B------:R-:W1:Y:S01]  /*0640*/  LDCU.64 UR4, c[0x0][0x388] ;  /* 0x00007100ff0477ac */ /* 0x000e620008000a00 */
[----:B------:R-:W-:-:S05]  /*0650*/  IADD3 R5, P0, PT, R8, R9, RZ ;  /* 0x0000000908057210 */ /* 0x000fca0007f1e0ff */
[----:B------:R-:W-:Y:S01]  /*0660*/  IMAD.X R10, RZ, RZ, R11, P0 ;  /* 0x000000ffff0a7224 */ /* 0x000fe200000e060b */
[----:B-1----:R-:W-:-:S04]  /*0670*/  LEA R4, P0, R5, UR4, 0x2 ;  /* 0x0000000405047c11 */ /* 0x002fc8000f8010ff */
[----:B------:R-:W-:Y:S01]  /*0680*/  LEA.HI.X R5, R5, UR5, R10, 0x2, P0 ;  /* 0x0000000505057c11 */ /* 0x000fe200080f140a */
[----:B0-----:R-:W-:-:S04]  /*0690*/  IMAD.WIDE.U32 R2, R9, 0x4, R2 ;  /* 0x0000000409027825 */ /* 0x001fc800078e0002 */
        /* <DEDUP_REMOVED lines=16> */
[----:B------:R-:W-:Y:S01]  /*07a0*/  IADD3 R9, PT, PT, R9, 0x8, RZ ;  /* 0x0000000809097810 */ /* 0x000fe20007ffe0ff */
[----:B--2---:R-:W-:-:S04]  /*07b0*/  FFMA R22, R22, R24, R13 ;  /* 0x0000001816167223 */ /* 0x004fc8000000000d */
[----:B---3--:R-:W-:-:S04]  /*07c0*/  FFMA R27, R27, R28, R22 ;  /* 0x0000001c1b1b7223 */ /* 0x008fc80000000016 */
[----:B----4-:R-:W-:-:S04]  /*07d0*/  FFMA R21, R18, R21, R27 ;  /* 0x0000001512157223 */ /* 0x010fc8000000001b */
[----:B------:R-:W-:-:S04]  /*07e0*/  FFMA R19, R16, R19, R21 ;  /* 0x0000001310137223 */ /* 0x000fc80000000015 */
[----:B------:R-:W-:-:S04]  /*07f0*/  FFMA R17, R14, R17, R19 ;  /* 0x000000110e117223 */ /* 0x000fc80000000013 */
[----:B------:R-:W-:-:S04]  /*0800*/  FFMA R12, R12, R15, R17 ;  /* 0x0000000f0c0c7223 */ /* 0x000fc80000000011 */
[----:B------:R-:W-:-:S04]  /*0810*/  FFMA R10, R23, R10, R12 ;  /* 0x0000000a170a7223 */ /* 0x000fc8000000000c */
[----:B------:R-:W-:-:S07]  /*0820*/  FFMA R13, R25, R20, R10 ;  /* 0x00000014190d7223 */ /* 0x000fce000000000a */
.L_x_3:
[----:B------:R-:W-:Y:S05]  /*0830*/  @!P1 BRA `(.L_x_0) ;  /* 0x0000000000bc9947 */ /* 0x000fea0003800000 */
[----:B------:R-:W-:Y:S02]  /*0840*/  ISETP.GE.U32.AND P0, PT, R26, 0x4, PT ;  /* 0x000000041a00780c */ /* 0x000fe40003f06070 */
[----:B------:R-:W-:-:S04]  /*0850*/  LOP3.LUT R7, R7, 0x3, RZ, 0xc0, !PT ;  /* 0x0000000307077812 */ /* 0x000fc800078ec0ff */
[----:B------:R-:W-:-:S07]  /*0860*/  ISETP.NE.AND P1, PT, R7, RZ, PT ;  /* 0x000000ff0700720c */ /* 0x000fce0003f25270 */
[----:B------:R-:W-:Y:S06]  /*0870*/  @!P0 BRA `(.L_x_4) ;  /* 0x0000000000508947 */ /* 0x000fec0003800000 */
[----:B------:R-:W1:Y:S01]  /*0880*/  LDC.64 R4, c[0x0][0x380] ;  /* 0x0000e000ff047b82 */ /* 0x000e620000000a00 */
[----:B------:R-:W2:Y:S01]  /*0890*/  LDCU.64 UR4, c[0x0][0x388] ;  /* 0x00007100ff0477ac */ /* 0x000ea20008000a00 */
[----:B0-----:R-:W-:-:S04]  /*08a0*/  IADD3 R3, P0, PT, R8, R9, RZ ;  /* 0x0000000908037210 */ /* 0x001fc80007f1e0ff */
[----:B------:R-:W-:Y:S02]  /*08b0*/  IADD3.X R10, PT, PT, RZ, R11, RZ, P0, !PT ;  /* 0x0000000bff0a7210 */ /* 0x000fe400007fe4ff */
[----:B--2---:R-:W-:-:S04]  /*08c0*/  LEA R2, P0, R3, UR4, 0x2 ;  /* 0x0000000403027c11 */ /* 0x004fc8000f8010ff */
[----:B------:R-:W-:Y:S01]  /*08d0*/  LEA.HI.X R3, R3, UR5, R10, 0x2, P0 ;  /* 0x0000000503037c11 */ /* 0x000fe200080f140a */
[----:B-1----:R-:W-:-:S04]  /*08e0*/  IMAD.WIDE.U32 R4, R9, 0x4, R4 ;  /* 0x0000000409047825 */ /* 0x002fc800078e0004 */
[----:B------:R-:W2:Y:S04]  /*08f0*/  LDG.E R12, desc[UR8][R2.64] ;  /* 0x00000008020c7981 */ /* 0x000ea8000c1e1900 */
[----:B------:R-:W2:Y:S04]  /*0900*/  LDG.E R10, desc[UR8][R4.64] ;  /* 0x00000008040a7981 */ /* 0x000ea8000c1e1900 */
[----:B------:R-:W3:Y:S04]  /*0910*/  LDG.E R15, desc[UR8][R4.64+0x4] ;  /* 0x00000408040f7981 */ /* 0x000ee8000c1e1900 */
[----:B------:R-:W3:Y:S04]  /*0920*/  LDG.E R14, desc[UR8][R2.64+0x4] ;  /* 0x00000408020e7981 */ /* 0x000ee8000c1e1900 */
[----:B------:R-:W4:Y:S04]  /*0930*/  LDG.E R17, desc[UR8][R4.64+0x8] ;  /* 0x0000080804117981 */ /* 0x000f28000c1e1900 */
[----:B------:R-:W4:Y:S04]  /*0940*/  LDG.E R16, desc[UR8][R2.64+0x8] ;  /* 0x0000080802107981 */ /* 0x000f28000c1e1900 */
[----:B------:R-:W4:Y:S04]  /*0950*/  LDG.E R18, desc[UR8][R2.64+0xc] ;  /* 0x00000c0802127981 */ /* 0x000f28000c1e1900 */
[----:B------:R-:W4:Y:S01]  /*0960*/  LDG.E R19, desc[UR8][R4.64+0xc] ;  /* 0x00000c0804137981 */ /* 0x000f22000c1e1900 */
[----:B------:R-:W-:-:S02]  /*0970*/  VIADD R9, R9, 0x4 ;  /* 0x0000000409097836 */ /* 0x000fc40000000000 */
[----:B--2---:R-:W-:-:S04]  /*0980*/  FFMA R10, R10, R12, R13 ;  /* 0x0000000c0a0a7223 */ /* 0x004fc8000000000d */
[----:B---3--:R-:W-:-:S04]  /*0990*/  FFMA R10, R15, R14, R10 ;  /* 0x0000000e0f0a7223 */ /* 0x008fc8000000000a */
[----:B----4-:R-:W-:-:S04]  /*09a0*/  FFMA R10, R17, R16, R10 ;  /* 0x00000010110a7223 */ /* 0x010fc8000000000a */
[----:B------:R-:W-:-:S07]  /*09b0*/  FFMA R13, R19, R18, R10 ;  /* 0x00000012130d7223 */ /* 0x000fce000000000a */
.L_x_4:
[----:B------:R-:W-:Y:S05]  /*09c0*/  @!P1 BRA `(.L_x_0) ;  /* 0x0000000000589947 */ /* 0x000fea0003800000 */
[----:B0-----:R-:W0:Y:S01]  /*09d0*/  LDC.64 R2, c[0x0][0x380] ;  /* 0x0000e000ff027b82 */ /* 0x001e220000000a00 */
[----:B------:R-:W1:Y:S01]  /*09e0*/  LDCU.64 UR4, c[0x0][0x388] ;  /* 0x00007100ff0477ac */ /* 0x000e620008000a00 */
[----:B------:R-:W-:Y:S01]  /*09f0*/  IADD3 R8, P0, PT, R8, R9, RZ ;  /* 0x0000000908087210 */ /* 0x000fe20007f1e0ff */
[----:B------:R-:W-:-:S03]  /*0a00*/  IMAD.MOV R7, RZ, RZ, -R7 ;  /* 0x000000ffff077224 */ /* 0x000fc600078e0a07 */
[----:B------:R-:W-:Y:S01]  /*0a10*/  IADD3.X R11, PT, PT, RZ, R11, RZ, P0, !PT ;  /* 0x0000000bff0b7210 */ /* 0x000fe200007fe4ff */
[----:B0-----:R-:W-:Y:S01]  /*0a20*/  IMAD.WIDE.U32 R2, R9, 0x4, R2 ;  /* 0x0000000409027825 */ /* 0x001fe200078e0002 */
[----:B-1----:R-:W-:-:S04]  /*0a30*/  LEA R9, P0, R8, UR4, 0x2 ;  /* 0x0000000408097c11 */ /* 0x002fc8000f8010ff */
[----:B------:R-:W-:Y:S02]  /*0a40*/  LEA.HI.X R10, R8, UR5, R11, 0x2, P0 ;  /* 0x00000005080a7c11 */ /* 0x000fe400080f140b */
[----:B------:R-:W-:-:S07]  /*0a50*/  MOV R8, R2 ;  /* 0x0000000200087202 */ /* 0x000fce0000000f00 */
.L_x_5:
[----:B------:R-:W-:Y:S01]  /*0a60*/  MOV R2, R8 ;  /* 0x0000000800027202 */ /* 0x000fe20000000f00 */
[----:B------:R-:W-:Y:S01]  /*0a70*/  IMAD.MOV.U32 R5, RZ, RZ, R10 ;  /* 0x000000ffff057224 */ /* 0x000fe200078e000a */
[----:B------:R-:W-:-:S04]  /*0a80*/  MOV R4, R9 ;  /* 0x0000000900047202 */ /* 0x000fc80000000f00 */
[----:B------:R0:W2:Y:S04]  /*0a90*/  LDG.E R2, desc[UR8][R2.64] ;  /* 0x0000000802027981 */ /* 0x0000a8000c1e1900 */
[----:B------:R-:W2:Y:S01]  /*0aa0*/  LDG.E R4, desc[UR8][R4.64] ;  /* 0x0000000804047981 */ /* 0x000ea2000c1e1900 */
[----:B------:R-:W-:Y:S02]  /*0ab0*/  IADD3 R7, PT, PT, R7, 0x1, RZ ;  /* 0x0000000107077810 */ /* 0x000fe40007ffe0ff */
[----:B------:R-:W-:Y:S02]  /*0ac0*/  IADD3 R9, P1, PT, R9, 0x4, RZ ;  /* 0x0000000409097810 */ /* 0x000fe40007f3e0ff */
[----:B------:R-:W-:Y:S02]  /*0ad0*/  ISETP.NE.AND P0, PT, R7, RZ, PT ;  /* 0x000000ff0700720c */ /* 0x000fe40003f05270 */
[----:B------:R-:W-:-:S02]  /*0ae0*/  IADD3 R8, P2, PT, R8, 0x4, RZ ;  /* 0x0000000408087810 */ /* 0x000fc40007f5e0ff */
[----:B------:R-:W-:Y:S02]  /*0af0*/  IADD3.X R10, PT, PT, RZ, R10, RZ, P1, !PT ;  /* 0x0000000aff0a7210 */ /* 0x000fe40000ffe4ff */
[----:B0-----:R-:W-:Y:S01]  /*0b00*/  IADD3.X R3, PT, PT, RZ, R3, RZ, P2, !PT ;  /* 0x00000003ff037210 */ /* 0x001fe200017fe4ff */
[----:B--2---:R-:W-:-:S06]  /*0b10*/  FFMA R13, R2, R4, R13 ;  /* 0x00000004020d7223 */ /* 0x004fcc000000000d */
[----:B------:R-:W-:Y:S05]  /*0b20*/  @P0 BRA `(.L_x_5) ;  /* 0xfffffffc00cc0947 */ /* 0x000fea000383ffff */
.L_x_0:
[----:B0-----:R-:W0:Y:S01]  /*0b30*/  LDC.64 R2, c[0x0][0x390] ;  /* 0x0000e400ff027b82 */ /* 0x001e220000000a00 */
[----:B-----5:R-:W-:Y:S01]  /*0b40*/  FADD R13, R6, R13 ;  /* 0x0000000d060d7221 */ /* 0x020fe20000000000 */
[----:B0-----:R-:W-:-:S05]  /*0b50*/  IMAD.WIDE R2, R0, 0x4, R2 ;  /* 0x0000000400027825 */ /* 0x001fca00078e0202 */
[----:B------:R-:W-:Y:S01]  /*0b60*/  STG.E desc[UR8][R2.64], R13 ;  /* 0x0000000d02007986 */ /* 0x000fe2000c101908 */
[----:B------:R-:W-:Y:S05]  /*0b70*/  EXIT ;  /* 0x000000000000794d */ /* 0x000fea0003800000 */
.L_x_6:
[----:B------:R-:W-:-:S00]  /*0b80*/  BRA `(.L_x_6) ;  /* 0xfffffffc00fc7947 */ /* 0x000fc0000383ffff */
[----:B------:R-:W-:-:S00]  /*0b90*/  NOP ;  /* 0x0000000000007918 */ /* 0x000fc00000000000 */
        /* <DEDUP_REMOVED lines=14> */
.L_x_33:


//--------------------- .text._Z11fconv_cudaRPKfS0_Pfiii --------------------------
	.section	.text._Z11fconv_cudaRPKfS0_Pfiii,"ax",@progbits
	.align	128
        .global         _Z11fconv_cudaRPKfS0_Pfiii
        .type           _Z11fconv_cudaRPKfS0_Pfiii,@function
        .size           _Z11fconv_cudaRPKfS0_Pfiii,(.L_x_34 - _Z11fconv_cudaRPKfS0_Pfiii)
        .other          _Z11fconv_cudaRPKfS0_Pfiii,@"STO_CUDA_ENTRY STV_DEFAULT"
_Z11fconv_cudaRPKfS0_Pfiii:
.text._Z11fconv_cudaRPKfS0_Pfiii:
        /* <DEDUP_REMOVED lines=29> */
[----:B------:R-:W-:-:S03]  /*01d0*/  MOV R13, RZ ;  /* 0x000000ff000d7202 */ /* 0x000fc60000000f00 */
[----:B------:R-:W-:Y:S01]  /*01e0*/  IMAD.MOV R10, RZ, RZ, -R9 ;  /* 0x000000ffff0a7224 */ /* 0x000fe200078e0a09 */
[----:B-1----:R-:W-:Y:S01]  /*01f0*/  UIADD3 UR4, UP0, UPT, UR4, 0x20, URZ ;  /* 0x0000002004047890 */ /* 0x002fe2000ff1e0ff */
[----:B0-----:R-:W-:-:S03]  /*0200*/  LEA R2, P1, R8, UR6, 0x2 ;  /* 0x0000000608027c11 */ /* 0x001fc6000f8210ff */
[----:B------:R-:W-:Y:S01]  /*0210*/  UIADD3.X UR5, UPT, UPT, URZ, UR5, URZ, UP0, !UPT ;  /* 0x00000005ff057290 */ /* 0x000fe200087fe4ff */
[----:B------:R-:W-:Y:S02]  /*0220*/  IADD3 R2, P2, PT, R2, 0x20, RZ ;  /* 0x0000002002027810 */ /* 0x000fe40007f5e0ff */
[----:B------:R-:W-:Y:S02]  /*0230*/  LEA.HI.X R3, R8, UR7, R11, 0x2, P1 ;  /* 0x0000000708037c11 */ /* 0x000fe400088f140b */
[----:B------:R-:W-:Y:S02]  /*0240*/  MOV R4, UR4 ;  /* 0x0000000400047c02 */ /* 0x000fe40008000f00 */
[----:B------:R-:W-:Y:S01]  /*0250*/  MOV R5, UR5 ;  /* 0x0000000500057c02 */ /* 0x000fe20008000f00 */
[----:B------:R-:W-:-:S07]  /*0260*/  IMAD.X R3, RZ, RZ, R3, P2 ;  /* 0x000000ffff037224 */ /* 0x000fce00010e0603 */
.L_x_9:
        /* <DEDUP_REMOVED lines=42> */
[----:B------:R-:W-:Y:S01]  /*0510*/  IADD3 R10, PT, PT, R10, 0x10, RZ ;  /* 0x000000100a0a7810 */ /* 0x000fe20007ffe0ff */
[----:B------:R-:W-:-:S03]  /*0520*/  FFMA R23, R23, R22, R26 ;  /* 0x0000001617177223 */ /* 0x000fc6000000001a */
[----:B------:R-:W-:Y:S01]  /*0530*/  ISETP.NE.AND P1, PT, R10, RZ, PT ;  /* 0x000000ff0a00720c */ /* 0x000fe20003f25270 */
[----:B------:R-:W-:Y:S01]  /*0540*/  FFMA R21, R20, R21, R23 ;  /* 0x0000001514157223 */ /* 0x000fe20000000017 */
[----:B0-----:R-:W-:Y:S02]  /*0550*/  IADD3 R4, P2, PT, R4, 0x40, RZ ;  /* 0x0000004004047810 */ /* 0x001fe40007f5e0ff */
[----:B-1----:R-:W-:-:S03]  /*0560*/  IADD3 R2, P3, PT, R2, 0x40, RZ ;  /* 0x0000004002027810 */ /* 0x002fc60007f7e0ff */
[----:B------:R-:W-:Y:S01]  /*0570*/  IMAD.X R5, RZ, RZ, R5, P2 ;  /* 0x000000ffff057224 */ /* 0x000fe200010e0605 */
[----:B------:R-:W-:Y:S01]  /*0580*/  IADD3.X R3, PT, PT, RZ, R3, RZ, P3, !PT ;  /* 0x00000003ff037210 */ /* 0x000fe20001ffe4ff */
[----:B--2---:R-:W-:-:S04]  /*0590*/  FFMA R19, R18, R19, R21 ;  /* 0x0000001312137223 */ /* 0x004fc80000000015 */
[----:B---3--:R-:W-:-:S04]  /*05a0*/  FFMA R13, R12, R13, R19 ;  /* 0x0000000d0c0d7223 */ /* 0x008fc80000000013 */
[----:B----4-:R-:W-:-:S04]  /*05b0*/  FFMA R13, R14, R15, R13 ;  /* 0x0000000f0e0d7223 */ /* 0x010fc8000000000d */
[----:B------:R-:W-:Y:S01]  /*05c0*/  FFMA R13, R16, R17, R13 ;  /* 0x00000011100d7223 */ /* 0x000fe2000000000d */
[----:B------:R-:W-:Y:S06]  /*05d0*/  @P1 BRA `(.L_x_9) ;  /* 0xfffffffc00241947 */ /* 0x000fec000383ffff */
.L_x_8:
[----:B------:R-:W-:Y:S05]  /*05e0*/  @!P0 BRA `(.L_x_7) ;  /* 0x0000000400508947 */ /* 0x000fea0003800000 */
[----:B------:R-:W-:Y:S02]  /*05f0*/  ISETP.GE.U32.AND P0, PT, R24, 0x8, PT ;  /* 0x000000081800780c */ /* 0x000fe40003f06070 */
[----:B------:R-:W-:-:S04]  /*0600*/  LOP3.LUT R26, R7, 0x7, RZ, 0xc0, !PT ;  /* 0x00000007071a7812 */ /* 0x000fc800078ec0ff */
[----:B------:R-:W-:-:S07]  /*0610*/  ISETP.NE.AND P1, PT, R26, RZ, PT ;  /* 0x000000ff1a00720c */ /* 0x000fce0003f25270 */
[----:B------:R-:W-:Y:S06]  /*0620*/  @!P0 BRA `(.L_x_10) ;  /* 0x0000000000808947 */ /* 0x000fec0003800000 */
[----:B0-----:R-:W0:Y:S01]  /*0630*/  LDC.64 R2, c[0x0][0x380] ;  /* 0x0000e000ff027b82 */ /* 0x001e220000000a00 */
[----:B------:R-:W1:Y:S01]  /*0640*/  LDCU.64 UR4, c[0x0][0x388] ;  /* 0x00007100ff0477ac */ /* 0x000e620008000a00 */
[----:B------:R-:W-:-:S04]  /*0650*/  IADD3 R5, P0, PT, R8, R9, RZ ;  /* 0x0000000908057210 */ /* 0x000fc80007f1e0ff */
[----:B------:R-:W-:Y:S02]  /*0660*/  IADD3.X R10, PT, PT, RZ, R11, RZ, P0, !PT ;  /* 0x0000000bff0a7210 */ /* 0x000fe400007fe4ff */
        /* <DEDUP_REMOVED lines=28> */
.L_x_10:
        /* <DEDUP_REMOVED lines=24> */
[----:B------:R-:W-:-:S07]  /*09b0*/  FFMA R13, R19, R18, R10 ;  /* 0x00000012130d7223 */ /* 0x000fce000000000a */
.L_x_11:
[----:B------:R-:W-:Y:S05]  /*09c0*/  @!P1 BRA `(.L_x_7) ;  /* 0x0000000000589947 */ /* 0x000fea0003800000 */
[----:B0-----:R-:W0:Y:S01]  /*09d0*/  LDC.64 R2, c[0x0][0x380] ;  /* 0x0000e000ff027b82 */ /* 0x001e220000000a00 */
[----:B------:R-:W1:Y:S01]  /*09e0*/  LDCU.64 UR4, c[0x0][0x388] ;  /* 0x00007100ff0477ac */ /* 0x000e620008000a00 */
[----:B------:R-:W-:Y:S02]  /*09f0*/  IADD3 R8, P0, PT, R8, R9, RZ ;  /* 0x0000000908087210 */ /* 0x000fe40007f1e0ff */
[----:B------:R-:W-:-:S03]  /*0a00*/  IADD3 R7, PT, PT, -R7, RZ, RZ ;  /* 0x000000ff07077210 */ /* 0x000fc60007ffe1ff */
[----:B------:R-:W-:Y:S02]  /*0a10*/  IMAD.X R11, RZ, RZ, R11, P0 ;  /* 0x000000ffff0b7224 */ /* 0x000fe400000e060b */
[----:B0-----:R-:W-:Y:S01]  /*0a20*/  IMAD.WIDE.U32 R2, R9, 0x4, R2 ;  /* 0x0000000409027825 */ /* 0x001fe200078e0002 */
[----:B-1----:R-:W-:-:S04]  /*0a30*/  LEA R9, P0, R8, UR4, 0x2 ;  /* 0x0000000408097c11 */ /* 0x002fc8000f8010ff */
[----:B------:R-:W-:Y:S02]  /*0a40*/  LEA.HI.X R10, R8, UR5, R11, 0x2, P0 ;  /* 0x00000005080a7c11 */ /* 0x000fe400080f140b */
[----:B------:R-:W-:-:S07]  /*0a50*/  MOV R8, R2 ;  /* 0x0000000200087202 */ /* 0x000fce0000000f00 */
.L_x_12:
[----:B------:R-:W-:Y:S01]  /*0a60*/  IMAD.MOV.U32 R2, RZ, RZ, R8 ;  /* 0x000000ffff027224 */ /* 0x000fe200078e0008 */
[----:B------:R-:W-:Y:S02]  /*0a70*/  MOV R4, R9 ;  /* 0x0000000900047202 */ /* 0x000fe40000000f00 */
[----:B------:R-:W-:-:S03]  /*0a80*/  MOV R5, R10 ;  /* 0x0000000a00057202 */ /* 0x000fc60000000f00 */
[----:B------:R0:W2:Y:S04]  /*0a90*/  LDG.E R2, desc[UR8][R2.64] ;  /* 0x0000000802027981 */ /* 0x0000a8000c1e1900 */
[----:B------:R-:W2:Y:S01]  /*0aa0*/  LDG.E R4, desc[UR8][R4.64] ;  /* 0x0000000804047981 */ /* 0x000ea2000c1e1900 */
[----:B------:R-:W-:Y:S01]  /*0ab0*/  VIADD R7, R7, 0x1 ;  /* 0x0000000107077836 */ /* 0x000fe20000000000 */
[----:B------:R-:W-:Y:S02]  /*0ac0*/  IADD3 R9, P1, PT, R9, 0x4, RZ ;  /* 0x0000000409097810 */ /* 0x000fe40007f3e0ff */
[----:B------:R-:W-:Y:S02]  /*0ad0*/  IADD3 R8, P2, PT, R8, 0x4, RZ ;  /* 0x0000000408087810 */ /* 0x000fe40007f5e0ff */
[----:B------:R-:W-:-:S02]  /*0ae0*/  ISETP.NE.AND P0, PT, R7, RZ, PT ;  /* 0x000000ff0700720c */ /* 0x000fc40003f05270 */
[----:B------:R-:W-:Y:S02]  /*0af0*/  IADD3.X R10, PT, PT, RZ, R10, RZ, P1, !PT ;  /* 0x0000000aff0a7210 */ /* 0x000fe40000ffe4ff */
[----:B0-----:R-:W-:Y:S01]  /*0b00*/  IADD3.X R3, PT, PT, RZ, R3, RZ, P2, !PT ;  /* 0x00000003ff037210 */ /* 0x001fe200017fe4ff */
[----:B--2---:R-:W-:-:S08]  /*0b10*/  FFMA R13, R2, R4, R13 ;  /* 0x00000004020d7223 */ /* 0x004fd0000000000d */
[----:B------:R-:W-:Y:S05]  /*0b20*/  @P0 BRA `(.L_x_12) ;  /* 0xfffffffc00cc0947 */ /* 0x000fea000383ffff */
.L_x_7:
[----:B0-----:R-:W0:Y:S01]  /*0b30*/  LDC.64 R2, c[0x0][0x390] ;  /* 0x0000e400ff027b82 */ /* 0x001e220000000a00 */
[----:B-----5:R-:W-:-:S05]  /*0b40*/  FADD R6, R6, R13 ;  /* 0x0000000d06067221 */ /* 0x020fca0000000000 */
[----:B------:R-:W-:Y:S01]  /*0b50*/  FMNMX R5, RZ, R6, !PT ;  /* 0x00000006ff057209 */ /* 0x000fe20007800000 */
[----:B0-----:R-:W-:-:S05]  /*0b60*/  IMAD.WIDE R2, R0, 0x4, R2 ;  /* 0x0000000400027825 */ /* 0x001fca00078e0202 */
[----:B------:R-:W-:Y:S01]  /*0b70*/  STG.E desc[UR8][R2.64], R5 ;  /* 0x0000000502007986 */ /* 0x000fe2000c101908 */
[----:B------:R-:W-:Y:S05]  /*0b80*/  EXIT ;  /* 0x000000000000794d */ /* 0x000fea0003800000 */
.L_x_13:
        /* <DEDUP_REMOVED lines=15> */
.L_x_34:


//--------------------- .text._Z10MaxPoolingPKfPfiiii --------------------------
	.section	.text._Z10MaxPoolingPKfPfiiii,"ax",@progbits
	.align	128
        .global         _Z10MaxPoolingPKfPfiiii
        .type           _Z10MaxPoolingPKfPfiiii,@function
        .size           _Z10MaxPoolingPKfPfiiii,(.L_x_35 - _Z10MaxPoolingPKfPfiiii)
        .other          _Z10MaxPoolingPKfPfiiii,@"STO_CUDA_ENTRY STV_DEFAULT"
_Z10MaxPoolingPKfPfiiii:
.text._Z10MaxPoolingPKfPfiiii:
[----:B------:R-:W-:Y:S08]  /*0000*/  LDC R1, c[0x0][0x37c] ;  /* 0x0000df00ff017b82 */ /* 0x000ff00000000800 */
[----:B------:R-:W0:Y:S01]  /*0010*/  LDC.64 R8, c[0x0][0x398] ;  /* 0x0000e600ff087b82 */ /* 0x000e220000000a00 */
[----:B------:R-:W1:Y:S01]  /*0020*/  LDCU UR8, c[0x0][0x394] ;  /* 0x00007280ff0877ac */ /* 0x000e620008000800 */
[----:B------:R-:W2:Y:S01]  /*0030*/  S2R R7, SR_TID.Y ;  /* 0x0000000000077919 */ /* 0x000ea20000002200 */
[----:B------:R-:W3:Y:S01]  /*0040*/  LDCU UR7, c[0x0][0x390] ;  /* 0x00007200ff0777ac */ /* 0x000ee20008000800 */
[----:B------:R-:W4:Y:S04]  /*0050*/  S2R R11, SR_TID.Z ;  /* 0x00000000000b7919 */ /* 0x000f280000002300 */
[----:B------:R-:W5:Y:S08]  /*0060*/  LDC R20, c[0x0][0x360] ;  /* 0x0000d800ff147b82 */ /* 0x000f700000000800 */
[----:B------:R-:W5:Y:S01]  /*0070*/  S2UR UR4, SR_CTAID.X ;  /* 0x00000000000479c3 */ /* 0x000f620000002500 */
[----:B0-----:R-:W-:-:S07]  /*0080*/  IABS R13, R9 ;  /* 0x00000009000d7213 */ /* 0x001fce0000000000 */
[----:B------:R-:W2:Y:S01]  /*0090*/  S2UR UR5, SR_CTAID.Y ;  /* 0x00000000000579c3 */ /* 0x000ea20000002600 */
[----:B-1----:R-:W-:Y:S01]  /*00a0*/  IADD3 R0, PT, PT, -R8, UR8, RZ ;  /* 0x0000000808007c10 */ /* 0x002fe2000fffe1ff */
[----:B------:R-:W0:Y:S06]  /*00b0*/  I2F.RP R4, R13 ;  /* 0x0000000d00047306 */ /* 0x000e2c0000209400 */
[----:B------:R-:W4:Y:S02]  /*00c0*/  S2UR UR6, SR_CTAID.Z ;  /* 0x00000000000679c3 */ /* 0x000f240000002700 */
[----:B0-----:R-:W0:Y:S02]  /*00d0*/  MUFU.RCP R4, R4 ;  /* 0x0000000400047308 */ /* 0x001e240000001000 */
[----:B0-----:R-:W-:Y:S01]  /*00e0*/  VIADD R2, R4, 0xffffffe ;  /* 0x0ffffffe04027836 */ /* 0x001fe20000000000 */
[----:B------:R-:W-:-:S02]  /*00f0*/  IABS R4, R0 ;  /* 0x0000000000047213 */ /* 0x000fc40000000000 */
[----:B------:R-:W-:-:S03]  /*0100*/  LOP3.LUT R0, R0, R9, RZ, 0x3c, !PT ;  /* 0x0000000900007212 */ /* 0x000fc600078e3cff */
[----:B------:R0:W1:Y:S01]  /*0110*/  F2I.FTZ.U32.TRUNC.NTZ R3, R2 ;  /* 0x0000000200037305 */ /* 0x000062000021f000 */
[----:B------:R-:W-:Y:S01]  /*0120*/  ISETP.GE.AND P2, PT, R0, RZ, PT ;  /* 0x000000ff0000720c */ /* 0x000fe20003f46270 */
[----:B0-----:R-:W-:Y:S02]  /*0130*/  IMAD.MOV.U32 R2, RZ, RZ, RZ ;  /* 0x000000ffff027224 */ /* 0x001fe400078e00ff */
[----:B-1----:R-:W-:-:S04]  /*0140*/  IMAD.MOV R6, RZ, RZ, -R3 ;  /* 0x000000ffff067224 */ /* 0x002fc800078e0a03 */
[----:B------:R-:W-:-:S04]  /*0150*/  IMAD R5, R6, R13, RZ ;  /* 0x0000000d06057224 */ /* 0x000fc800078e02ff */
[----:B------:R-:W-:Y:S02]  /*0160*/  IMAD.HI.U32 R3, R3, R5, R2 ;  /* 0x0000000503037227 */ /* 0x000fe400078e0002 */
[----:B------:R-:W5:Y:S04]  /*0170*/  S2R R5, SR_TID.X ;  /* 0x0000000000057919 */ /* 0x000f680000002100 */
[----:B------:R-:W-:-:S04]  /*0180*/  IMAD.HI.U32 R3, R3, R4, RZ ;  /* 0x0000000403037227 */ /* 0x000fc800078e00ff */
[----:B------:R-:W-:-:S04]  /*0190*/  IMAD.MOV R2, RZ, RZ, -R3 ;  /* 0x000000ffff027224 */ /* 0x000fc800078e0a03 */
[C---:B------:R-:W-:Y:S02]  /*01a0*/  IMAD R2, R13.reuse, R2, R4 ;  /* 0x000000020d027224 */ /* 0x040fe400078e0204 */
[----:B------:R-:W2:Y:S03]  /*01b0*/  LDC R4, c[0x0][0x364] ;  /* 0x0000d900ff047b82 */ /* 0x000ea60000000800 */
[----:B------:R-:W-:-:S13]  /*01c0*/  ISETP.GT.U32.AND P1, PT, R13, R2, PT ;  /* 0x000000020d00720c */ /* 0x000fda0003f24070 */
[----:B------:R-:W-:Y:S02]  /*01d0*/  @!P1 IMAD.IADD R2, R2, 0x1, -R13 ;  /* 0x0000000102029824 */ /* 0x000fe400078e0a0d */
[----:B------:R-:W-:Y:S01]  /*01e0*/  @!P1 VIADD R3, R3, 0x1 ;  /* 0x0000000103039836 */ /* 0x000fe20000000000 */
[----:B------:R-:W-:Y:S01]  /*01f0*/  ISETP.NE.AND P1, PT, R9, RZ, PT ;  /* 0x000000ff0900720c */ /* 0x000fe20003f25270 */
[----:B-----5:R-:W-:Y:S01]  /*0200*/  IMAD R20, R20, UR4, R5 ;  /* 0x0000000414147c24 */ /* 0x020fe2000f8e0205 */
[----:B------:R-:W-:Y:S02]  /*0210*/  ISETP.GE.U32.AND P0, PT, R2, R13, PT ;  /* 0x0000000d0200720c */ /* 0x000fe40003f06070 */
[----:B------:R-:W4:Y:S01]  /*0220*/  LDC R2, c[0x0][0x368] ;  /* 0x0000da00ff027b82 */ /* 0x000f220000000800 */
[----:B--2---:R-:W-:-:S05]  /*0230*/  IMAD R0, R4, UR5, R7 ;  /* 0x0000000504007c24 */ /* 0x004fca000f8e0207 */
[----:B------:R-:W-:-:S05]  /*0240*/  VIMNMX R4, PT, PT, R20, R0, !PT ;  /* 0x0000000014047248 */ /* 0x000fca0007fe0100 */
[----:B------:R-:W-:-:S04]  /*0250*/  @P0 VIADD R3, R3, 0x1 ;  /* 0x0000000103030836 */ /* 0x000fc80000000000 */
[----:B------:R-:W-:Y:S01]  /*0260*/  @!P2 IMAD.MOV R3, RZ, RZ, -R3 ;  /* 0x000000ffff03a224 */ /* 0x000fe200078e0a03 */
[----:B------:R-:W-:-:S04]  /*0270*/  @!P1 LOP3.LUT R3, RZ, R9, RZ, 0x33, !PT ;  /* 0x00000009ff039212 */ /* 0x000fc800078e33ff */
[----:B------:R-:W-:Y:S01]  /*0280*/  ISETP.GT.AND P0, PT, R4, R3, PT ;  /* 0x000000030400720c */ /* 0x000fe20003f04270 */
[----:B----4-:R-:W-:-:S05]  /*0290*/  IMAD R2, R2, UR6, R11 ;  /* 0x0000000602027c24 */ /* 0x010fca000f8e020b */
[----:B---3--:R-:W-:-:S13]  /*02a0*/  ISETP.GE.OR P0, PT, R2, UR7, P0 ;  /* 0x0000000702007c0c */ /* 0x008fda0008706670 */
[----:B------:R-:W-:Y:S05]  /*02b0*/  @P0 EXIT ;  /* 0x000000000000094d */ /* 0x000fea0003800000 */
[----:B------:R-:W-:Y:S01]  /*02c0*/  ISETP.GE.AND P0, PT, R8, 0x1, PT ;  /* 0x000000010800780c */ /* 0x000fe20003f06270 */
[----:B------:R-:W-:Y:S01]  /*02d0*/  VIADD R3, R3, 0x1 ;  /* 0x0000000103037836 */ /* 0x000fe20000000000 */
[----:B------:R-:W0:Y:S01]  /*02e0*/  LDCU.64 UR6, c[0x0][0x358] ;  /* 0x00006b00ff0677ac */ /* 0x000e220008000a00 */
[----:B------:R-:W-:Y:S02]  /*02f0*/  IMAD R4, R2, UR8, RZ ;  /* 0x0000000802047c24 */ /* 0x000fe4000f8e02ff */
[C---:B------:R-:W-:Y:S02]  /*0300*/  IMAD R6, R3.reuse, R2, RZ ;  /* 0x0000000203067224 */ /* 0x040fe400078e02ff */
[----:B------:R-:W-:Y:S02]  /*0310*/  IMAD.MOV.U32 R2, RZ, RZ, -0x800001 ;  /* 0xff7fffffff027424 */ /* 0x000fe400078e00ff */
[----:B------:R-:W-:Y:S02]  /*0320*/  IMAD R4, R4, UR8, RZ ;  /* 0x0000000804047c24 */ /* 0x000fe4000f8e02ff */
[----:B------:R-:W-:-:S02]  /*0330*/  IMAD R5, R3, R6, RZ ;  /* 0x0000000603057224 */ /* 0x000fc400078e02ff */
[----:B------:R-:W-:Y:S05]  /*0340*/  @!P0 BRA `(.L_x_14) ;  /* 0x0000000c00448947 */ /* 0x000fea0003800000 */
[C---:B------:R-:W-:Y:S01]  /*0350*/  LOP3.LUT R6, R8.reuse, 0x7, RZ, 0xc0, !PT ;  /* 0x0000000708067812 */ /* 0x040fe200078ec0ff */
[----:B------:R-:W-:Y:S01]  /*0360*/  UMOV UR4, URZ ;  /* 0x000000ff00047c82 */ /* 0x000fe20008000000 */
[C---:B------:R-:W-:Y:S02]  /*0370*/  LOP3.LUT R7, R8.reuse, 0x3, RZ, 0xc0, !PT ;  /* 0x0000000308077812 */ /* 0x040fe400078ec0ff */
[----:B------:R-:W-:Y:S01]  /*0380*/  LOP3.LUT R8, R8, 0x7ffffff8, RZ, 0xc0, !PT ;  /* 0x7ffffff808087812 */ /* 0x000fe200078ec0ff */
[----:B------:R-:W-:Y:S01]  /*0390*/  VIADD R18, R6, 0xffffffff ;  /* 0xffffffff06127836 */ /* 0x000fe20000000000 */
[----:B------:R-:W-:-:S04]  /*03a0*/  SHF.R.S32.HI R9, RZ, 0x1f, R4 ;  /* 0x0000001fff097819 */ /* 0x000fc80000011404 */
[----:B------:R-:W-:-:S04]  /*03b0*/  ISETP.GE.U32.AND P0, PT, R18, 0x3, PT ;  /* 0x000000031200780c */ /* 0x000fc80003f06070 */
[----:B------:R-:W-:Y:S01]  /*03c0*/  P2R R2, PR, RZ, 0x1 ;  /* 0x00000001ff027803 */ /* 0x000fe20000000000 */
[----:B------:R-:W-:-:S08]  /*03d0*/  IMAD.MOV.U32 R2, RZ, RZ, -0x800001 ;  /* 0xff7fffffff027424 */ /* 0x000fd000078e00ff */
.L_x_21:
[----:B------:R-:W1:Y:S01]  /*03e0*/  LDCU.64 UR8, c[0x0][0x398] ;  /* 0x00007300ff0877ac */ /* 0x000e620008000a00 */
[----:B------:R-:W-:Y:S01]  /*03f0*/  IMAD.MOV.U32 R19, RZ, RZ, RZ ;  /* 0x000000ffff137224 */ /* 0x000fe200078e00ff */
[----:B-1----:R-:W-:Y:S01]  /*0400*/  UISETP.GE.U32.AND UP1, UPT, UR8, 0x8, UPT ;  /* 0x000000080800788c */ /* 0x002fe2000bf26070 */
[----:B------:R-:W-:-:S04]  /*0410*/  IMAD.U32 R11, RZ, RZ, UR9 ;  /* 0x00000009ff0b7e24 */ /* 0x000fc8000f8e00ff */
[----:B------:R-:W-:Y:S01]  /*0420*/  IMAD R10, R0, R11, UR4 ;  /* 0x00000004000a7e24 */ /* 0x000fe2000f8e020b */
[----:B------:R-:W-:-:S04]  /*0430*/  UIADD3 UR4, UPT, UPT, UR4, 0x1, URZ ;  /* 0x0000000104047890 */ /* 0x000fc8000fffe0ff */
[----:B------:R-:W-:Y:S01]  /*0440*/  UISETP.NE.AND UP0, UPT, UR4, UR8, UPT ;  /* 0x000000080400728c */ /* 0x000fe2000bf05270 */
[----:B------:R-:W-:Y:S10]  /*0450*/  BRA.U !UP1, `(.L_x_15) ;  /* 0x00000005097c7547 */ /* 0x000ff4000b800000 */
[----:B------:R-:W1:Y:S01]  /*0460*/  LDC R11, c[0x0][0x39c] ;  /* 0x0000e700ff0b7b82 */ /* 0x000e620000000800 */
[----:B------:R-:W2:Y:S01]  /*0470*/  LDCU UR8, c[0x0][0x394] ;  /* 0x00007280ff0877ac */ /* 0x000ea20008000800 */
[----:B------:R-:W-:-:S05]  /*0480*/  UMOV UR5, URZ ;  /* 0x000000ff00057c82 */ /* 0x000fca0008000000 */
.L_x_16:
[----:B-1----:R-:W-:-:S04]  /*0490*/  IMAD R17, R20, R11, UR5 ;  /* 0x0000000514117e24 */ /* 0x002fc8000f8e020b */
[----:B------:R-:W-:Y:S01]  /*04a0*/  VIADD R19, R17, 0x1 ;  /* 0x0000000111137836 */ /* 0x000fe20000000000 */
[----:B------:R-:W-:-:S04]  /*04b0*/  VIMNMX R12, PT, PT, R10, R17, !PT ;  /* 0x000000110a0c7248 */ /* 0x000fc80007fe0100 */
[----:B--2---:R-:W-:Y:S02]  /*04c0*/  ISETP.GE.AND P0, PT, R12, UR8, PT ;  /* 0x000000080c007c0c */ /* 0x004fe4000bf06270 */
[----:B------:R-:W-:-:S11]  /*04d0*/  VIMNMX R21, PT, PT, R10, R19, !PT ;  /* 0x000000130a157248 */ /* 0x000fd60007fe0100 */
[----:B------:R-:W1:Y:S01]  /*04e0*/  @!P0 LDC.64 R12, c[0x0][0x380] ;  /* 0x0000e000ff0c8b82 */ /* 0x000e620000000a00 */
[----:B------:R-:W-:-:S05]  /*04f0*/  @!P0 IMAD R14, R10, UR8, R17 ;  /* 0x000000080a0e8c24 */ /* 0x000fca000f8e0211 */
[----:B------:R-:W-:-:S04]  /*0500*/  @!P0 IADD3 R15, P1, PT, R4, R14, RZ ;  /* 0x0000000e040f8210 */ /* 0x000fc80007f3e0ff */
[----:B------:R-:W-:Y:S02]  /*0510*/  @!P0 LEA.HI.X.SX32 R16, R14, R9, 0x1, P1 ;  /* 0x000000090e108211 */ /* 0x000fe400008f0eff */
[----:B------:R-:W-:Y:S02]  /*0520*/  ISETP.GE.AND P1, PT, R21, UR8, PT ;  /* 0x0000000815007c0c */ /* 0x000fe4000bf26270 */
[----:B-1----:R-:W-:-:S04]  /*0530*/  @!P0 LEA R14, P2, R15, R12, 0x2 ;  /* 0x0000000c0f0e8211 */ /* 0x002fc800078410ff */
[----:B------:R-:W-:-:S07]  /*0540*/  @!P0 LEA.HI.X R15, R15, R13, R16, 0x2, P2 ;  /* 0x0000000d0f0f8211 */ /* 0x000fce00010f1410 */
[----:B------:R-:W1:Y:S01]  /*0550*/  @!P1 LDC.64 R12, c[0x0][0x380] ;  /* 0x0000e000ff0c9b82 */ /* 0x000e620000000a00 */
[----:B0-----:R0:W2:Y:S01]  /*0560*/  @!P0 LDG.E R21, desc[UR6][R14.64] ;  /* 0x000000060e158981 */ /* 0x0010a2000c1e1900 */
[----:B------:R-:W-:-:S05]  /*0570*/  @!P1 IMAD R16, R10, UR8, R19 ;  /* 0x000000080a109c24 */ /* 0x000fca000f8e0213 */
[----:B------:R-:W-:-:S04]  /*0580*/  @!P1 IADD3 R19, P2, PT, R4, R16, RZ ;  /* 0x0000001004139210 */ /* 0x000fc80007f5e0ff */
[----:B------:R-:W-:Y:S02]  /*0590*/  @!P1 LEA.HI.X.SX32 R16, R16, R9, 0x1, P2 ;  /* 0x0000000910109211 */ /* 0x000fe400010f0eff */
[----:B-1----:R-:W-:-:S04]  /*05a0*/  @!P1 LEA R12, P2, R19, R12, 0x2 ;  /* 0x0000000c130c9211 */ /* 0x002fc800078410ff */
[----:B------:R-:W-:-:S05]  /*05b0*/  @!P1 LEA.HI.X R13, R19, R13, R16, 0x2, P2 ;  /* 0x0000000d130d9211 */ /* 0x000fca00010f1410 */
[----:B------:R1:W3:Y:S01]  /*05c0*/  @!P1 LDG.E R19, desc[UR6][R12.64] ;  /* 0x000000060c139981 */ /* 0x0002e2000c1e1900 */
[C---:B------:R-:W-:Y:S02]  /*05d0*/  VIADD R23, R17.reuse, 0x2 ;  /* 0x0000000211177836 */ /* 0x040fe40000000000 */
[C---:B------:R-:W-:Y:S02]  /*05e0*/  VIADD R27, R17.reuse, 0x3 ;  /* 0x00000003111b7836 */ /* 0x040fe40000000000 */
[----:B------:R-:W-:Y:S01]  /*05f0*/  VIADD R25, R17, 0x4 ;  /* 0x0000000411197836 */ /* 0x000fe20000000000 */
[----:B------:R-:W-:-:S04]  /*0600*/  VIMNMX R16, PT, PT, R10, R23, !PT ;  /* 0x000000170a107248 */ /* 0x000fc80007fe0100 */
[----:B------:R-:W-:Y:S02]  /*0610*/  ISETP.GE.AND P5, PT, R16, UR8, PT ;  /* 0x0000000810007c0c */ /* 0x000fe4000bfa6270 */
[C---:B------:R-:W-:Y:S02]  /*0620*/  VIMNMX R16, PT, PT, R10.reuse, R27, !PT ;  /* 0x0000001b0a107248 */ /* 0x040fe40007fe0100 */
[----:B------:R-:W-:Y:S02]  /*0630*/  VIMNMX R22, PT, PT, R10, R25, !PT ;  /* 0x000000190a167248 */ /* 0x000fe40007fe0100 */
[----:B------:R-:W-:Y:S02]  /*0640*/  ISETP.GE.AND P4, PT, R16, UR8, PT ;  /* 0x0000000810007c0c */ /* 0x000fe4000bf86270 */
[----:B------:R-:W-:-:S05]  /*0650*/  ISETP.GE.AND P3, PT, R22, UR8, PT ;  /* 0x0000000816007c0c */ /* 0x000fca000bf66270 */
[----:B0-----:R-:W0:Y:S01]  /*0660*/  @!P5 LDC.64 R14, c[0x0][0x380] ;  /* 0x0000e000ff0edb82 */ /* 0x001e220000000a00 */
[----:B------:R-:W-:-:S05]  /*0670*/  @!P5 IMAD R16, R10, UR8, R23 ;  /* 0x000000080a10dc24 */ /* 0x000fca000f8e0217 */
[----:B------:R-:W-:Y:S01]  /*0680*/  @!P5 IADD3 R23, P2, PT, R4, R16, RZ ;  /* 0x000000100417d210 */ /* 0x000fe20007f5e0ff */
[C---:B------:R-:W-:Y:S01]  /*0690*/  @!P4 IMAD R27, R10.reuse, UR8, R27 ;  /* 0x000000080a1bcc24 */ /* 0x040fe2000f8e021b */
[----:B-1----:R-:W1:Y:S01]  /*06a0*/  @!P4 LDC.64 R12, c[0x0][0x380] ;  /* 0x0000e000ff0ccb82 */ /* 0x002e620000000a00 */
[----:B------:R-:W-:Y:S01]  /*06b0*/  @!P3 IMAD R26, R10, UR8, R25 ;  /* 0x000000080a1abc24 */ /* 0x000fe2000f8e0219 */
[----:B------:R-:W-:Y:S02]  /*06c0*/  @!P5 LEA.HI.X.SX32 R16, R16, R9, 0x1, P2 ;  /* 0x000000091010d211 */ /* 0x000fe400010f0eff */
[----:B--2---:R-:W-:Y:S01]  /*06d0*/  @!P0 FMNMX R2, R2, R21, !PT ;  /* 0x0000001502028209 */ /* 0x004fe20007800000 */
[----:B------:R-:W-:Y:S01]  /*06e0*/  VIADD R21, R17, 0x5 ;  /* 0x0000000511157836 */ /* 0x000fe20000000000 */
[----:B0-----:R-:W-:-:S04]  /*06f0*/  @!P5 LEA R22, P0, R23, R14, 0x2 ;  /* 0x0000000e1716d211 */ /* 0x001fc800078010ff */
[----:B------:R-:W-:Y:S02]  /*0700*/  @!P5 LEA.HI.X R23, R23, R15, R16, 0x2, P0 ;  /* 0x0000000f1717d211 */ /* 0x000fe400000f1410 */
[----:B------:R-:W0:Y:S01]  /*0710*/  @!P3 LDC.64 R14, c[0x0][0x380] ;  /* 0x0000e000ff0ebb82 */ /* 0x000e220000000a00 */
[----:B------:R-:W-:-:S03]  /*0720*/  VIMNMX R16, PT, PT, R10, R21, !PT ;  /* 0x000000150a107248 */ /* 0x000fc60007fe0100 */
[----:B------:R-:W2:Y:S01]  /*0730*/  @!P5 LDG.E R23, desc[UR6][R22.64] ;  /* 0x000000061617d981 */ /* 0x000ea2000c1e1900 */
[----:B------:R-:W-:Y:S02]  /*0740*/  ISETP.GE.AND P2, PT, R16, UR8, PT ;  /* 0x0000000810007c0c */ /* 0x000fe4000bf46270 */
[----:B------:R-:W-:-:S04]  /*0750*/  @!P4 IADD3 R16, P0, PT, R4, R27, RZ ;  /* 0x0000001b0410c210 */ /* 0x000fc80007f1e0ff */
[----:B------:R-:W-:Y:S02]  /*0760*/  @!P4 LEA.HI.X.SX32 R27, R27, R9, 0x1, P0 ;  /* 0x000000091b1bc211 */ /* 0x000fe400000f0eff */
[----:B-1----:R-:W-:-:S04]  /*0770*/  @!P4 LEA R24, P0, R16, R12, 0x2 ;  /* 0x0000000c1018c211 */ /* 0x002fc800078010ff */
[----:B------:R-:W-:Y:S01]  /*0780*/  @!P4 LEA.HI.X R25, R16, R13, R27, 0x2, P0 ;  /* 0x0000000d1019c211 */ /* 0x000fe200000f141b */
[C---:B------:R-:W-:Y:S01]  /*0790*/  VIADD R27, R17.reuse, 0x6 ;  /* 0x00000006111b7836 */ /* 0x040fe20000000000 */
[----:B------:R-:W1:Y:S01]  /*07a0*/  @!P2 LDC.64 R12, c[0x0][0x380] ;  /* 0x0000e000ff0cab82 */ /* 0x000e620000000a00 */
[----:B------:R-:W-:Y:S01]  /*07b0*/  @!P3 IADD3 R16, P0, PT, R4, R26, RZ ;  /* 0x0000001a0410b210 */ /* 0x000fe20007f1e0ff */
[----:B------:R-:W-:Y:S01]  /*07c0*/  @!P2 IMAD R21, R10, UR8, R21 ;  /* 0x000000080a15ac24 */ /* 0x000fe2000f8e0215 */
[----:B---3--:R-:W-:Y:S01]  /*07d0*/  @!P1 FMNMX R2, R2, R19, !PT ;  /* 0x0000001302029209 */ /* 0x008fe20007800000 */
[----:B------:R-:W-:Y:S01]  /*07e0*/  VIADD R17, R17, 0x7 ;  /* 0x0000000711117836 */ /* 0x000fe20000000000 */
[----:B------:R-:W-:Y:S01]  /*07f0*/  @!P3 LEA.HI.X.SX32 R26, R26, R9, 0x1, P0 ;  /* 0x000000091a1ab211 */ /* 0x000fe200000f0eff */
[----:B------:R-:W3:Y:S01]  /*0800*/  @!P4 LDG.E R25, desc[UR6][R24.64] ;  /* 0x000000061819c981 */ /* 0x000ee2000c1e1900 */
[----:B0-----:R-:W-:-:S04]  /*0810*/  @!P3 LEA R14, P0, R16, R14, 0x2 ;  /* 0x0000000e100eb211 */ /* 0x001fc800078010ff */
[----:B------:R-:W-:Y:S02]  /*0820*/  @!P3 LEA.HI.X R15, R16, R15, R26, 0x2, P0 ;  /* 0x0000000f100fb211 */ /* 0x000fe400000f141a */
[----:B------:R-:W-:-:S04]  /*0830*/  VIMNMX R16, PT, PT, R10, R27, !PT ;  /* 0x0000001b0a107248 */ /* 0x000fc80007fe0100 */
[----:B------:R-:W-:Y:S01]  /*0840*/  ISETP.GE.AND P0, PT, R16, UR8, PT ;  /* 0x0000000810007c0c */ /* 0x000fe2000bf06270 */
[----:B------:R-:W4:Y:S01]  /*0850*/  @!P3 LDG.E R15, desc[UR6][R14.64] ;  /* 0x000000060e0fb981 */ /* 0x000f22000c1e1900 */
[----:B------:R-:W-:-:S04]  /*0860*/  @!P2 IADD3 R16, P1, PT, R4, R21, RZ ;  /* 0x000000150410a210 */ /* 0x000fc80007f3e0ff */
[----:B------:R-:W-:Y:S02]  /*0870*/  @!P2 LEA.HI.X.SX32 R21, R21, R9, 0x1, P1 ;  /* 0x000000091515a211 */ /* 0x000fe400008f0eff */
[----:B-1----:R-:W-:-:S04]  /*0880*/  @!P2 LEA R28, P1, R16, R12, 0x2 ;  /* 0x0000000c101ca211 */ /* 0x002fc800078210ff */
[----:B------:R-:W-:Y:S01]  /*0890*/  @!P2 LEA.HI.X R29, R16, R13, R21, 0x2, P1 ;  /* 0x0000000d101da211 */ /* 0x000fe200008f1415 */
[----:B------:R-:W-:Y:S01]  /*08a0*/  @!P0 IMAD R27, R10, UR8, R27 ;  /* 0x000000080a1b8c24 */ /* 0x000fe2000f8e021b */
[----:B------:R-:W0:Y:S04]  /*08b0*/  @!P0 LDC.64 R12, c[0x0][0x380] ;  /* 0x0000e000ff0c8b82 */ /* 0x000e280000000a00 */
[----:B------:R-:W-:Y:S01]  /*08c0*/  @!P0 IADD3 R16, P1, PT, R4, R27, RZ ;  /* 0x0000001b04108210 */ /* 0x000fe20007f3e0ff */
[----:B------:R-:W5:Y:S03]  /*08d0*/  @!P2 LDG.E R29, desc[UR6][R28.64] ;  /* 0x000000061c1da981 */ /* 0x000f66000c1e1900 */
[----:B------:R-:W-:-:S02]  /*08e0*/  @!P0 LEA.HI.X.SX32 R27, R27, R9, 0x1, P1 ;  /* 0x000000091b1b8211 */ /* 0x000fc400008f0eff */
[----:B0-----:R-:W-:Y:S02]  /*08f0*/  @!P0 LEA R26, P1, R16, R12, 0x2 ;  /* 0x0000000c101a8211 */ /* 0x001fe400078210ff */
[----:B------:R-:W-:Y:S02]  /*0900*/  VIMNMX R12, PT, PT, R10, R17, !PT ;  /* 0x000000110a0c7248 */ /* 0x000fe40007fe0100 */
[----:B------:R-:W-:Y:S02]  /*0910*/  @!P0 LEA.HI.X R27, R16, R13, R27, 0x2, P1 ;  /* 0x0000000d101b8211 */ /* 0x000fe400008f141b */
[----:B------:R-:W-:-:S04]  /*0920*/  ISETP.GE.AND P1, PT, R12, UR8, PT ;  /* 0x000000080c007c0c */ /* 0x000fc8000bf26270 */
[----:B------:R-:W5:Y:S09]  /*0930*/  @!P0 LDG.E R27, desc[UR6][R26.64] ;  /* 0x000000061a1b8981 */ /* 0x000f72000c1e1900 */
[----:B------:R-:W0:Y:S01]  /*0940*/  @!P1 LDC.64 R12, c[0x0][0x380] ;  /* 0x0000e000ff0c9b82 */ /* 0x000e220000000a00 */
[----:B------:R-:W-:-:S05]  /*0950*/  @!P1 IMAD R17, R10, UR8, R17 ;  /* 0x000000080a119c24 */ /* 0x000fca000f8e0211 */
[----:B------:R-:W-:-:S04]  /*0960*/  @!P1 IADD3 R16, P6, PT, R4, R17, RZ ;  /* 0x0000001104109210 */ /* 0x000fc80007fde0ff */
[----:B------:R-:W-:Y:S02]  /*0970*/  @!P1 LEA.HI.X.SX32 R17, R17, R9, 0x1, P6 ;  /* 0x0000000911119211 */ /* 0x000fe400030f0eff */
[----:B0-----:R-:W-:-:S04]  /*0980*/  @!P1 LEA R12, P6, R16, R12, 0x2 ;  /* 0x0000000c100c9211 */ /* 0x001fc800078c10ff */
[----:B------:R-:W-:-:S06]  /*0990*/  @!P1 LEA.HI.X R13, R16, R13, R17, 0x2, P6 ;  /* 0x0000000d100d9211 */ /* 0x000fcc00030f1411 */
[----:B------:R-:W5:Y:S01]  /*09a0*/  @!P1 LDG.E R13, desc[UR6][R12.64] ;  /* 0x000000060c0d9981 */ /* 0x000f62000c1e1900 */
[----:B------:R-:W-:Y:S01]  /*09b0*/  UIADD3 UR5, UPT, UPT, UR5, 0x8, URZ ;  /* 0x0000000805057890 */ /* 0x000fe2000fffe0ff */
[----:B--2---:R-:W-:-:S04]  /*09c0*/  @!P5 FMNMX R2, R2, R23, !PT ;  /* 0x000000170202d209 */ /* 0x004fc80007800000 */
[----:B---3--:R-:W-:-:S04]  /*09d0*/  @!P4 FMNMX R2, R2, R25, !PT ;  /* 0x000000190202c209 */ /* 0x008fc80007800000 */
[----:B----4-:R-:W-:-:S04]  /*09e0*/  @!P3 FMNMX R2, R2, R15, !PT ;  /* 0x0000000f0202b209 */ /* 0x010fc80007800000 */
[----:B-----5:R-:W-:Y:S02]  /*09f0*/  @!P2 FMNMX R2, R2, R29, !PT ;  /* 0x0000001d0202a209 */ /* 0x020fe40007800000 */
[----:B------:R-:W-:Y:S02]  /*0a00*/  ISETP.NE.AND P2, PT, R8, UR5, PT ;  /* 0x0000000508007c0c */ /* 0x000fe4000bf45270 */
[----:B------:R-:W-:-:S04]  /*0a10*/  @!P0 FMNMX R2, R2, R27, !PT ;  /* 0x0000001b02028209 */ /* 0x000fc80007800000 */
[----:B------:R-:W-:-:S07]  /*0a20*/  @!P1 FMNMX R2, R2, R13, !PT ;  /* 0x0000000d02029209 */ /* 0x000fce0007800000 */
[----:B------:R-:W-:Y:S05]  /*0a30*/  @P2 BRA `(.L_x_16) ;  /* 0xfffffff800942947 */ /* 0x000fea000383ffff */
[----:B------:R-:W-:-:S07]  /*0a40*/  IMAD.MOV.U32 R19, RZ, RZ, R8 ;  /* 0x000000ffff137224 */ /* 0x000fce00078e0008 */
.L_x_15:
[----:B------:R-:W-:-:S13]  /*0a50*/  ISETP.NE.AND P0, PT, R6, RZ, PT ;  /* 0x000000ff0600720c */ /* 0x000fda0003f05270 */
[----:B------:R-:W-:Y:S05]  /*0a60*/  @!P0 BRA `(.L_x_17) ;  /* 0x0000000400788947 */ /* 0x000fea0003800000 */
[----:B------:R-:W-:Y:S02]  /*0a70*/  ISETP.GE.U32.AND P1, PT, R18, 0x3, PT ;  /* 0x000000031200780c */ /* 0x000fe40003f26070 */
[----:B------:R-:W-:-:S11]  /*0a80*/  ISETP.NE.AND P0, PT, R7, RZ, PT ;  /* 0x000000ff0700720c */ /* 0x000fd60003f05270 */
[----:B------:R-:W-:Y:S05]  /*0a90*/  @!P1 BRA `(.L_x_18) ;  /* 0x0000000000b89947 */ /* 0x000fea0003800000 */
[----:B------:R-:W1:Y:S01]  /*0aa0*/  LDCU UR5, c[0x0][0x394] ;  /* 0x00007280ff0577ac */ /* 0x000e620008000800 */
[----:B------:R-:W-:-:S04]  /*0ab0*/  IMAD R15, R20, R11, R19 ;  /* 0x0000000b140f7224 */ /* 0x000fc800078e0213 */
[C---:B------:R-:W-:Y:S01]  /*0ac0*/  VIADD R27, R15.reuse, 0x1 ;  /* 0x000000010f1b7836 */ /* 0x040fe20000000000 */
[----:B------:R-:W-:Y:S01]  /*0ad0*/  VIMNMX R12, PT, PT, R10, R15, !PT ;  /* 0x0000000f0a0c7248 */ /* 0x000fe20007fe0100 */
[C---:B------:R-:W-:Y:S02]  /*0ae0*/  VIADD R25, R15.reuse, 0x2 ;  /* 0x000000020f197836 */ /* 0x040fe40000000000 */
[----:B------:R-:W-:-:S05]  /*0af0*/  VIADD R21, R15, 0x3 ;  /* 0x000000030f157836 */ /* 0x000fca0000000000 */
[----:B------:R-:W-:Y:S02]  /*0b00*/  VIMNMX R14, PT, PT, R10, R21, !PT ;  /* 0x000000150a0e7248 */ /* 0x000fe40007fe0100 */
[----:B-1----:R-:W-:Y:S02]  /*0b10*/  ISETP.GE.AND P4, PT, R12, UR5, PT ;  /* 0x000000050c007c0c */ /* 0x002fe4000bf86270 */
[----:B------:R-:W-:Y:S02]  /*0b20*/  VIMNMX R12, PT, PT, R10, R27, !PT ;  /* 0x0000001b0a0c7248 */ /* 0x000fe40007fe0100 */
[----:B------:R-:W-:Y:S02]  /*0b30*/  ISETP.GE.AND P1, PT, R14, UR5, PT ;  /* 0x000000050e007c0c */ /* 0x000fe4000bf26270 */
[----:B------:R-:W-:Y:S02]  /*0b40*/  ISETP.GE.AND P3, PT, R12, UR5, PT ;  /* 0x000000050c007c0c */ /* 0x000fe4000bf66270 */
[----:B------:R-:W-:-:S04]  /*0b50*/  VIMNMX R12, PT, PT, R10, R25, !PT ;  /* 0x000000190a0c7248 */ /* 0x000fc80007fe0100 */
[----:B------:R-:W-:Y:S01]  /*0b60*/  ISETP.GE.AND P2, PT, R12, UR5, PT ;  /* 0x000000050c007c0c */ /* 0x000fe2000bf46270 */
[----:B------:R-:W1:Y:S01]  /*0b70*/  @!P4 LDC.64 R16, c[0x0][0x380] ;  /* 0x0000e000ff10cb82 */ /* 0x000e620000000a00 */
[----:B------:R-:W-:-:S03]  /*0b80*/  @!P4 IMAD R22, R10, UR5, R15 ;  /* 0x000000050a16cc24 */ /* 0x000fc6000f8e020f */
[----:B------:R-:W-:Y:S02]  /*0b90*/  @!P1 IMAD R21, R10, UR5, R21 ;  /* 0x000000050a159c24 */ /* 0x000fe4000f8e0215 */
[----:B------:R-:W-:Y:S01]  /*0ba0*/  @!P4 IADD3 R23, P5, PT, R4, R22, RZ ;  /* 0x000000160417c210 */ /* 0x000fe20007fbe0ff */
[----:B------:R-:W-:Y:S01]  /*0bb0*/  @!P3 IMAD R24, R10, UR5, R27 ;  /* 0x000000050a18bc24 */ /* 0x000fe2000f8e021b */
[----:B------:R-:W2:Y:S02]  /*0bc0*/  @!P3 LDC.64 R12, c[0x0][0x380] ;  /* 0x0000e000ff0cbb82 */ /* 0x000ea40000000a00 */
[----:B------:R-:W-:Y:S02]  /*0bd0*/  @!P4 LEA.HI.X.SX32 R26, R22, R9, 0x1, P5 ;  /* 0x00000009161ac211 */ /* 0x000fe400028f0eff */
[----:B------:R-:W-:-:S04]  /*0be0*/  @!P2 IMAD R25, R10, UR5, R25 ;  /* 0x000000050a19ac24 */ /* 0x000fc8000f8e0219 */
[----:B------:R-:W3:Y:S01]  /*0bf0*/  @!P2 LDC.64 R14, c[0x0][0x380] ;  /* 0x0000e000ff0eab82 */ /* 0x000ee20000000a00 */
[----:B-1----:R-:W-:-:S04]  /*0c00*/  @!P4 LEA R22, P5, R23, R16, 0x2 ;  /* 0x000000101716c211 */ /* 0x002fc800078a10ff */
[----:B------:R-:W-:Y:S02]  /*0c10*/  @!P4 LEA.HI.X R23, R23, R17, R26, 0x2, P5 ;  /* 0x000000111717c211 */ /* 0x000fe400028f141a */
[----:B------:R-:W-:Y:S01]  /*0c20*/  @!P3 IADD3 R26, P5, PT, R4, R24, RZ ;  /* 0x00000018041ab210 */ /* 0x000fe20007fbe0ff */
[----:B------:R-:W1:Y:S03]  /*0c30*/  @!P1 LDC.64 R16, c[0x0][0x380] ;  /* 0x0000e000ff109b82 */ /* 0x000e660000000a00 */
[----:B------:R-:W-:Y:S01]  /*0c40*/  @!P3 LEA.HI.X.SX32 R24, R24, R9, 0x1, P5 ;  /* 0x000000091818b211 */ /* 0x000fe200028f0eff */
[----:B0-----:R-:W4:Y:S01]  /*0c50*/  @!P4 LDG.E R23, desc[UR6][R22.64] ;  /* 0x000000061617c981 */ /* 0x001f22000c1e1900 */
[----:B--2---:R-:W-:-:S04]  /*0c60*/  @!P3 LEA R12, P5, R26, R12, 0x2 ;  /* 0x0000000c1a0cb211 */ /* 0x004fc800078a10ff */
[----:B------:R-:W-:Y:S02]  /*0c70*/  @!P3 LEA.HI.X R13, R26, R13, R24, 0x2, P5 ;  /* 0x0000000d1a0db211 */ /* 0x000fe400028f1418 */
[----:B------:R-:W-:-:S04]  /*0c80*/  @!P2 IADD3 R24, P5, PT, R4, R25, RZ ;  /* 0x000000190418a210 */ /* 0x000fc80007fbe0ff */
[----:B------:R-:W-:Y:S01]  /*0c90*/  @!P2 LEA.HI.X.SX32 R25, R25, R9, 0x1, P5 ;  /* 0x000000091919a211 */ /* 0x000fe200028f0eff */
[----:B------:R-:W2:Y:S01]  /*0ca0*/  @!P3 LDG.E R13, desc[UR6][R12.64] ;  /* 0x000000060c0db981 */ /* 0x000ea2000c1e1900 */
[----:B---3--:R-:W-:-:S04]  /*0cb0*/  @!P2 LEA R14, P5, R24, R14, 0x2 ;  /* 0x0000000e180ea211 */ /* 0x008fc800078a10ff */
[----:B------:R-:W-:Y:S02]  /*0cc0*/  @!P2 LEA.HI.X R15, R24, R15, R25, 0x2, P5 ;  /* 0x0000000f180fa211 */ /* 0x000fe400028f1419 */
[----:B------:R-:W-:-:S04]  /*0cd0*/  @!P1 IADD3 R24, P5, PT, R4, R21, RZ ;  /* 0x0000001504189210 */ /* 0x000fc80007fbe0ff */
[----:B------:R-:W-:Y:S01]  /*0ce0*/  @!P1 LEA.HI.X.SX32 R21, R21, R9, 0x1, P5 ;  /* 0x0000000915159211 */ /* 0x000fe200028f0eff */
[----:B------:R-:W3:Y:S01]  /*0cf0*/  @!P2 LDG.E R15, desc[UR6][R14.64] ;  /* 0x000000060e0fa981 */ /* 0x000ee2000c1e1900 */
[----:B-1----:R-:W-:-:S04]  /*0d00*/  @!P1 LEA R16, P5, R24, R16, 0x2 ;  /* 0x0000001018109211 */ /* 0x002fc800078a10ff */
[----:B------:R-:W-:-:S06]  /*0d10*/  @!P1 LEA.HI.X R17, R24, R17, R21, 0x2, P5 ;  /* 0x0000001118119211 */ /* 0x000fcc00028f1415 */
[----:B------:R-:W5:Y:S01]  /*0d20*/  @!P1 LDG.E R17, desc[UR6][R16.64] ;  /* 0x0000000610119981 */ /* 0x000f62000c1e1900 */
[----:B------:R-:W-:Y:S01]  /*0d30*/  VIADD R19, R19, 0x4 ;  /* 0x0000000413137836 */ /* 0x000fe20000000000 */
[----:B----4-:R-:W-:-:S04]  /*0d40*/  @!P4 FMNMX R2, R2, R23, !PT ;  /* 0x000000170202c209 */ /* 0x010fc80007800000 */
[----:B--2---:R-:W-:-:S04]  /*0d50*/  @!P3 FMNMX R2, R2, R13, !PT ;  /* 0x0000000d0202b209 */ /* 0x004fc80007800000 */
[----:B---3--:R-:W-:-:S04]  /*0d60*/  @!P2 FMNMX R2, R2, R15, !PT ;  /* 0x0000000f0202a209 */ /* 0x008fc80007800000 */
[----:B-----5:R-:W-:-:S07]  /*0d70*/  @!P1 FMNMX R2, R2, R17, !PT ;  /* 0x0000001102029209 */ /* 0x020fce0007800000 */
.L_x_18:
[----:B------:R-:W-:Y:S05]  /*0d80*/  @!P0 BRA `(.L_x_17) ;  /* 0x0000000000b08947 */ /* 0x000fea0003800000 */
[----:B------:R-:W1:Y:S01]  /*0d90*/  LDCU UR5, c[0x0][0x398] ;  /* 0x00007300ff0577ac */ /* 0x000e620008000800 */
[----:B------:R-:W-:Y:S01]  /*0da0*/  ISETP.NE.AND P0, PT, R7, 0x1, PT ;  /* 0x000000010700780c */ /* 0x000fe20003f05270 */
[----:B-1----:R-:W-:-:S12]  /*0db0*/  ULOP3.LUT UP1, URZ, UR5, 0x1, URZ, 0xc0, !UPT ;  /* 0x0000000105ff7892 */ /* 0x002fd8000f82c0ff */
[----:B------:R-:W-:Y:S05]  /*0dc0*/  @!P0 BRA `(.L_x_19) ;  /* 0x0000000000608947 */ /* 0x000fea0003800000 */
[----:B------:R-:W1:Y:S01]  /*0dd0*/  LDCU UR5, c[0x0][0x394] ;  /* 0x00007280ff0577ac */ /* 0x000e620008000800 */
[----:B------:R-:W-:-:S04]  /*0de0*/  IMAD R21, R20, R11, R19 ;  /* 0x0000000b14157224 */ /* 0x000fc800078e0213 */
[----:B------:R-:W-:Y:S01]  /*0df0*/  VIADD R17, R21, 0x1 ;  /* 0x0000000115117836 */ /* 0x000fe20000000000 */
[----:B------:R-:W-:-:S04]  /*0e00*/  VIMNMX R12, PT, PT, R10, R21, !PT ;  /* 0x000000150a0c7248 */ /* 0x000fc80007fe0100 */
[----:B-1----:R-:W-:Y:S02]  /*0e10*/  ISETP.GE.AND P0, PT, R12, UR5, PT ;  /* 0x000000050c007c0c */ /* 0x002fe4000bf06270 */
[----:B------:R-:W-:-:S04]  /*0e20*/  VIMNMX R12, PT, PT, R10, R17, !PT ;  /* 0x000000110a0c7248 */ /* 0x000fc80007fe0100 */
[----:B------:R-:W-:-:S07]  /*0e30*/  ISETP.GE.AND P1, PT, R12, UR5, PT ;  /* 0x000000050c007c0c */ /* 0x000fce000bf26270 */
[----:B------:R-:W1:Y:S01]  /*0e40*/  @!P0 LDC.64 R12, c[0x0][0x380] ;  /* 0x0000e000ff0c8b82 */ /* 0x000e620000000a00 */
[----:B------:R-:W-:-:S05]  /*0e50*/  @!P0 IMAD R16, R10, UR5, R21 ;  /* 0x000000050a108c24 */ /* 0x000fca000f8e0215 */
[----:B------:R-:W-:Y:S01]  /*0e60*/  @!P0 IADD3 R21, P2, PT, R4, R16, RZ ;  /* 0x0000001004158210 */ /* 0x000fe20007f5e0ff */
[----:B------:R-:W-:Y:S01]  /*0e70*/  @!P1 IMAD R17, R10, UR5, R17 ;  /* 0x000000050a119c24 */ /* 0x000fe2000f8e0211 */
[----:B------:R-:W2:Y:S02]  /*0e80*/  @!P1 LDC.64 R14, c[0x0][0x380] ;  /* 0x0000e000ff0e9b82 */ /* 0x000ea40000000a00 */
[----:B------:R-:W-:Y:S02]  /*0e90*/  @!P0 LEA.HI.X.SX32 R22, R16, R9, 0x1, P2 ;  /* 0x0000000910168211 */ /* 0x000fe400010f0eff */
[----:B------:R-:W-:-:S04]  /*0ea0*/  @!P1 IADD3 R16, P3, PT, R4, R17, RZ ;  /* 0x0000001104109210 */ /* 0x000fc80007f7e0ff */
[----:B------:R-:W-:Y:S02]  /*0eb0*/  @!P1 LEA.HI.X.SX32 R17, R17, R9, 0x1, P3 ;  /* 0x0000000911119211 */ /* 0x000fe400018f0eff */
[----:B-1----:R-:W-:-:S04]  /*0ec0*/  @!P0 LEA R12, P2, R21, R12, 0x2 ;  /* 0x0000000c150c8211 */ /* 0x002fc800078410ff */
[----:B------:R-:W-:Y:S02]  /*0ed0*/  @!P0 LEA.HI.X R13, R21, R13, R22, 0x2, P2 ;  /* 0x0000000d150d8211 */ /* 0x000fe400010f1416 */
[----:B--2---:R-:W-:-:S04]  /*0ee0*/  @!P1 LEA R14, P2, R16, R14, 0x2 ;  /* 0x0000000e100e9211 */ /* 0x004fc800078410ff */
[----:B0-----:R-:W2:Y:S01]  /*0ef0*/  @!P0 LDG.E R13, desc[UR6][R12.64] ;  /* 0x000000060c0d8981 */ /* 0x001ea2000c1e1900 */
[----:B------:R-:W-:-:S06]  /*0f00*/  @!P1 LEA.HI.X R15, R16, R15, R17, 0x2, P2 ;  /* 0x0000000f100f9211 */ /* 0x000fcc00010f1411 */
[----:B------:R-:W3:Y:S01]  /*0f10*/  @!P1 LDG.E R15, desc[UR6][R14.64] ;  /* 0x000000060e0f9981 */ /* 0x000ee2000c1e1900 */
[----:B------:R-:W-:Y:S01]  /*0f20*/  VIADD R19, R19, 0x2 ;  /* 0x0000000213137836 */ /* 0x000fe20000000000 */
[----:B--2---:R-:W-:-:S04]  /*0f30*/  @!P0 FMNMX R2, R2, R13, !PT ;  /* 0x0000000d02028209 */ /* 0x004fc80007800000 */
[----:B---3--:R-:W-:-:S07]  /*0f40*/  @!P1 FMNMX R2, R2, R15, !PT ;  /* 0x0000000f02029209 */ /* 0x008fce0007800000 */
.L_x_19:
[----:B------:R-:W-:Y:S05]  /*0f50*/  BRA.U !UP1, `(.L_x_17) ;  /* 0x00000001093c7547 */ /* 0x000fea000b800000 */
[----:B------:R-:W1:Y:S01]  /*0f60*/  LDCU UR5, c[0x0][0x394] ;  /* 0x00007280ff0577ac */ /* 0x000e620008000800 */
[----:B------:R-:W-:Y:S01]  /*0f70*/  IMAD R11, R20, R11, R19 ;  /* 0x0000000b140b7224 */ /* 0x000fe200078e0213 */
[----:B------:R-:W-:Y:S04]  /*0f80*/  BSSY.RECONVERGENT B0, `(.L_x_17) ;  /* 0x000000c000007945 */ /* 0x000fe80003800200 */
[----:B------:R-:W-:-:S04]  /*0f90*/  VIMNMX R12, PT, PT, R10, R11, !PT ;  /* 0x0000000b0a0c7248 */ /* 0x000fc80007fe0100 */
[----:B-1----:R-:W-:-:S13]  /*0fa0*/  ISETP.GE.AND P0, PT, R12, UR5, PT ;  /* 0x000000050c007c0c */ /* 0x002fda000bf06270 */
[----:B------:R-:W-:Y:S05]  /*0fb0*/  @P0 BRA `(.L_x_20) ;  /* 0x0000000000200947 */ /* 0x000fea0003800000 */
[----:B------:R-:W1:Y:S01]  /*0fc0*/  LDCU.64 UR8, c[0x0][0x380] ;  /* 0x00007000ff0877ac */ /* 0x000e620008000a00 */
[----:B------:R-:W-:-:S05]  /*0fd0*/  IMAD R10, R10, UR5, R11 ;  /* 0x000000050a0a7c24 */ /* 0x000fca000f8e020b */
[----:B------:R-:W-:-:S04]  /*0fe0*/  IADD3 R11, P0, PT, R4, R10, RZ ;  /* 0x0000000a040b7210 */ /* 0x000fc80007f1e0ff */
[----:B------:R-:W-:Y:S02]  /*0ff0*/  LEA.HI.X.SX32 R12, R10, R9, 0x1, P0 ;  /* 0x000000090a0c7211 */ /* 0x000fe400000f0eff */
[----:B-1----:R-:W-:-:S04]  /*1000*/  LEA R10, P0, R11, UR8, 0x2 ;  /* 0x000000080b0a7c11 */ /* 0x002fc8000f8010ff */
[----:B------:R-:W-:-:S06]  /*1010*/  LEA.HI.X R11, R11, UR9, R12, 0x2, P0 ;  /* 0x000000090b0b7c11 */ /* 0x000fcc00080f140c */
[----:B0-----:R-:W2:Y:S02]  /*1020*/  LDG.E R11, desc[UR6][R10.64] ;  /* 0x000000060a0b7981 */ /* 0x001ea4000c1e1900 */
[----:B--2---:R-:W-:-:S07]  /*1030*/  FMNMX R2, R2, R11, !PT ;  /* 0x0000000b02027209 */ /* 0x004fce0007800000 */
.L_x_20:
[----:B0-----:R-:W-:Y:S05]  /*1040*/  BSYNC.RECONVERGENT B0 ;  /* 0x0000000000007941 */ /* 0x001fea0003800200 */
.L_x_17:
[----:B------:R-:W-:Y:S05]  /*1050*/  BRA.U UP0, `(.L_x_21) ;  /* 0xfffffff100e07547 */ /* 0x000fea000b83ffff */
.L_x_14:
[----:B------:R-:W1:Y:S01]  /*1060*/  LDCU.64 UR8, c[0x0][0x388] ;  /* 0x00007100ff0877ac */ /* 0x000e620008000a00 */
[----:B------:R-:W-:-:S05]  /*1070*/  IMAD R0, R3, R0, R20 ;  /* 0x0000000003007224 */ /* 0x000fca00078e0214 */
[----:B------:R-:W-:-:S04]  /*1080*/  IADD3 R5, P0, PT, R5, R0, RZ ;  /* 0x0000000005057210 */ /* 0x000fc80007f1e0ff */
[----:B------:R-:W-:Y:S02]  /*1090*/  LEA.HI.X.SX32 R0, R0, RZ, 0x1, P0 ;  /* 0x000000ff00007211 */ /* 0x000fe400000f0eff */
[----:B-1----:R-:W-:-:S04]  /*10a0*/  LEA R4, P0, R5, UR8, 0x2 ;  /* 0x0000000805047c11 */ /* 0x002fc8000f8010ff */
[----:B------:R-:W-:-:S05]  /*10b0*/  LEA.HI.X R5, R5, UR9, R0, 0x2, P0 ;  /* 0x0000000905057c11 */ /* 0x000fca00080f1400 */
[----:B0-----:R-:W-:Y:S01]  /*10c0*/  STG.E desc[UR6][R4.64], R2 ;  /* 0x0000000204007986 */ /* 0x001fe2000c101906 */
[----:B------:R-:W-:Y:S05]  /*10d0*/  EXIT ;  /* 0x000000000000794d */ /* 0x000fea0003800000 */
.L_x_22:
        /* <DEDUP_REMOVED lines=10> */
.L_x_35:


//--------------------- .text._Z9conv_cudaPKfS0_Pfiiii --------------------------
	.section	.text._Z9conv_cudaPKfS0_Pfiiii,"ax",@progbits
	.align	128
        .global         _Z9conv_cudaPKfS0_Pfiiii
        .type           _Z9conv_cudaPKfS0_Pfiiii,@function
        .size           _Z9conv_cudaPKfS0_Pfiiii,(.L_x_36 - _Z9conv_cudaPKfS0_Pfiiii)
        .other          _Z9conv_cudaPKfS0_Pfiiii,@"STO_CUDA_ENTRY STV_DEFAULT"
_Z9conv_cudaPKfS0_Pfiiii:
.text._Z9conv_cudaPKfS0_Pfiiii:
[----:B------:R-:W-:Y:S01]  /*0000*/  LDC R1, c[0x0][0x37c] ;  /* 0x0000df00ff017b82 */ /* 0x000fe20000000800 */
[----:B------:R-:W0:Y:S07]  /*0010*/  S2R R3, SR_TID.X ;  /* 0x0000000000037919 */ /* 0x000e2e0000002100 */
[----:B------:R-:W0:Y:S01]  /*0020*/  LDC R0, c[0x0][0x360] ;  /* 0x0000d800ff007b82 */ /* 0x000e220000000800 */
[----:B------:R-:W1:Y:S01]  /*0030*/  LDCU.64 UR4, c[0x0][0x3a0] ;  /* 0x00007400ff0477ac */ /* 0x000e620008000a00 */
[----:B------:R-:W2:Y:S01]  /*0040*/  S2R R2, SR_TID.Y ;  /* 0x0000000000027919 */ /* 0x000ea20000002200 */
[----:B------:R-:W3:Y:S01]  /*0050*/  LDCU UR9, c[0x0][0x39c] ;  /* 0x00007380ff0977ac */ /* 0x000ee20008000800 */
[----:B------:R-:W4:Y:S04]  /*0060*/  S2R R5, SR_TID.Z ;  /* 0x0000000000057919 */ /* 0x000f280000002300 */
[----:B------:R-:W2:Y:S08]  /*0070*/  LDC R7, c[0x0][0x364] ;  /* 0x0000d900ff077b82 */ /* 0x000eb00000000800 */
[----:B------:R-:W0:Y:S01]  /*0080*/  S2UR UR6, SR_CTAID.X ;  /* 0x00000000000679c3 */ /* 0x000e220000002500 */
[----:B-1----:R-:W-:-:S02]  /*0090*/  UMOV UR11, UR5 ;  /* 0x00000005000b7c82 */ /* 0x002fc40008000000 */
[----:B------:R-:W-:-:S05]  /*00a0*/  UIADD3 UR5, UPT, UPT, UR4, -UR11, URZ ;  /* 0x8000000b04057290 */ /* 0x000fca000fffe0ff */
[----:B------:R-:W2:Y:S08]  /*00b0*/  S2UR UR7, SR_CTAID.Y ;  /* 0x00000000000779c3 */ /* 0x000eb00000002600 */
[----:B------:R-:W4:Y:S08]  /*00c0*/  S2UR UR8, SR_CTAID.Z ;  /* 0x00000000000879c3 */ /* 0x000f300000002700 */
[----:B------:R-:W4:Y:S01]  /*00d0*/  LDC R6, c[0x0][0x368] ;  /* 0x0000da00ff067b82 */ /* 0x000f220000000800 */
[----:B0-----:R-:W-:-:S02]  /*00e0*/  IMAD R0, R0, UR6, R3 ;  /* 0x0000000600007c24 */ /* 0x001fc4000f8e0203 */
[----:B--2---:R-:W-:-:S05]  /*00f0*/  IMAD R7, R7, UR7, R2 ;  /* 0x0000000707077c24 */ /* 0x004fca000f8e0202 */
[----:B------:R-:W-:Y:S01]  /*0100*/  VIMNMX R2, PT, PT, R0, R7, !PT ;  /* 0x0000000700027248 */ /* 0x000fe20007fe0100 */
[----:B----4-:R-:W-:-:S05]  /*0110*/  IMAD R6, R6, UR8, R5 ;  /* 0x0000000806067c24 */ /* 0x010fca000f8e0205 */
[----:B---3--:R-:W-:-:S04]  /*0120*/  ISETP.GE.AND P0, PT, R6, UR9, PT ;  /* 0x0000000906007c0c */ /* 0x008fc8000bf06270 */
[----:B------:R-:W-:-:S13]  /*0130*/  ISETP.GT.OR P0, PT, R2, UR5, P0 ;  /* 0x0000000502007c0c */ /* 0x000fda0008704670 */
[----:B------:R-:W-:Y:S05]  /*0140*/  @P0 EXIT ;  /* 0x000000000000094d */ /* 0x000fea0003800000 */
[----:B------:R-:W0:Y:S01]  /*0150*/  LDCU UR4, c[0x0][0x398] ;  /* 0x00007300ff0477ac */ /* 0x000e220008000800 */
[----:B------:R-:W-:Y:S01]  /*0160*/  HFMA2 R8, -RZ, RZ, 0, 0 ;  /* 0x00000000ff087431 */ /* 0x000fe200000001ff */
[----:B------:R-:W-:Y:S01]  /*0170*/  UISETP.GE.AND UP0, UPT, UR11, 0x1, UPT ;  /* 0x000000010b00788c */ /* 0x000fe2000bf06270 */
[----:B------:R-:W1:Y:S03]  /*0180*/  LDCU.64 UR12, c[0x0][0x358] ;  /* 0x00006b00ff0c77ac */ /* 0x000e660008000a00 */
[----:B0-----:R-:W-:-:S09]  /*0190*/  UISETP.LT.OR UP0, UPT, UR4, 0x1, !UP0 ;  /* 0x000000010400788c */ /* 0x001fd2000c701670 */
[----:B-1----:R-:W-:Y:S05]  /*01a0*/  BRA.U UP0, `(.L_x_23) ;  /* 0x0000000900547547 */ /* 0x002fea000b800000 */
[----:B------:R-:W-:Y:S01]  /*01b0*/  MOV R8, RZ ;  /* 0x000000ff00087202 */ /* 0x000fe20000000f00 */
[----:B------:R-:W-:Y:S02]  /*01c0*/  ULOP3.LUT UR8, UR11, 0x7, URZ, 0xc0, !UPT ;  /* 0x000000070b087892 */ /* 0x000fe4000f8ec0ff */
[----:B------:R-:W-:Y:S01]  /*01d0*/  ULOP3.LUT UR6, UR11, 0x7ffffff8, URZ, 0xc0, !UPT ;  /* 0x7ffffff80b067892 */ /* 0x000fe2000f8ec0ff */
[----:B------:R-:W-:-:S11]  /*01e0*/  UMOV UR4, URZ ;  /* 0x000000ff00047c82 */ /* 0x000fd60008000000 */
.L_x_31:
[----:B------:R-:W0:Y:S01]  /*01f0*/  LDC R3, c[0x0][0x398] ;  /* 0x0000e600ff037b82 */ /* 0x000e220000000800 */
[----:B------:R-:W-:Y:S01]  /*0200*/  UMOV UR7, UR4 ;  /* 0x0000000400077c82 */ /* 0x000fe20008000000 */
[----:B------:R-:W-:Y:S02]  /*0210*/  IMAD.MOV.U32 R10, RZ, RZ, RZ ;  /* 0x000000ffff0a7224 */ /* 0x000fe400078e00ff */
[----:B0-----:R-:W-:Y:S01]  /*0220*/  IMAD R9, R6, R3, UR4 ;  /* 0x0000000406097e24 */ /* 0x001fe2000f8e0203 */
[----:B------:R-:W-:-:S06]  /*0230*/  UIADD3 UR4, UPT, UPT, UR4, 0x1, URZ ;  /* 0x0000000104047890 */ /* 0x000fcc000fffe0ff */
[----:B------:R-:W-:-:S13]  /*0240*/  ISETP.NE.AND P0, PT, R3, UR4, PT ;  /* 0x0000000403007c0c */ /* 0x000fda000bf05270 */
.L_x_30:
[----:B------:R-:W0:Y:S01]  /*0250*/  LDCU.64 UR10, c[0x0][0x3a0] ;  /* 0x00007400ff0a77ac */ /* 0x000e220008000a00 */
[----:B------:R-:W-:Y:S01]  /*0260*/  IADD3 R11, PT, PT, R7, R10, RZ ;  /* 0x0000000a070b7210 */ /* 0x000fe20007ffe0ff */
[----:B------:R-:W-:Y:S01]  /*0270*/  HFMA2 R3, -RZ, RZ, 0, 0 ;  /* 0x00000000ff037431 */ /* 0x000fe200000001ff */
[----:B0-----:R-:W-:Y:S02]  /*0280*/  UISETP.GE.U32.AND UP0, UPT, UR11, 0x8, UPT ;  /* 0x000000080b00788c */ /* 0x001fe4000bf06070 */
[----:B------:R-:W-:Y:S01]  /*0290*/  IMAD R12, R9, UR11, R10 ;  /* 0x0000000b090c7c24 */ /* 0x000fe2000f8e020a */
[----:B------:R-:W-:Y:S01]  /*02a0*/  IADD3 R10, PT, PT, R10, 0x1, RZ ;  /* 0x000000010a0a7810 */ /* 0x000fe20007ffe0ff */
[----:B------:R-:W-:-:S03]  /*02b0*/  IMAD.U32 R14, RZ, RZ, UR10 ;  /* 0x0000000aff0e7e24 */ /* 0x000fc6000f8e00ff */
[----:B------:R-:W-:Y:S01]  /*02c0*/  ISETP.NE.AND P1, PT, R10, UR11, PT ;  /* 0x0000000b0a007c0c */ /* 0x000fe2000bf25270 */
[----:B------:R-:W-:Y:S01]  /*02d0*/  IMAD R13, R14, UR7, R11 ;  /* 0x000000070e0d7c24 */ /* 0x000fe2000f8e020b */
[----:B------:R-:W-:Y:S11]  /*02e0*/  BRA.U !UP0, `(.L_x_24) ;  /* 0x0000000108d87547 */ /* 0x000ff6000b800000 */
[----:B------:R-:W-:Y:S01]  /*02f0*/  MOV R15, RZ ;  /* 0x000000ff000f7202 */ /* 0x000fe20000000f00 */
[----:B------:R-:W0:Y:S06]  /*0300*/  LDCU.64 UR10, c[0x0][0x3a0] ;  /* 0x00007400ff0a77ac */ /* 0x000e2c0008000a00 */
.L_x_25:
[----:B------:R-:W1:Y:S01]  /*0310*/  LDC.64 R4, c[0x0][0x380] ;  /* 0x0000e000ff047b82 */ /* 0x000e620000000a00 */
[----:B------:R-:W-:Y:S01]  /*0320*/  IMAD.IADD R16, R0, 0x1, R15 ;  /* 0x0000000100107824 */ /* 0x000fe200078e020f */
[----:B0-----:R-:W-:-:S04]  /*0330*/  MOV R14, UR10 ;  /* 0x0000000a000e7c02 */ /* 0x001fc80008000f00 */
[----:B------:R-:W-:Y:S02]  /*0340*/  VIMNMX R17, PT, PT, R11, R16, !PT ;  /* 0x000000100b117248 */ /* 0x000fe40007fe0100 */
[----:B------:R-:W0:Y:S01]  /*0350*/  LDC.64 R2, c[0x0][0x388] ;  /* 0x0000e200ff027b82 */ /* 0x000e220000000a00 */
[----:B------:R-:W-:Y:S02]  /*0360*/  VIADDMNMX R19, R16, 0x1, R11, !PT ;  /* 0x0000000110137846 */ /* 0x000fe4000780010b */
[-C--:B------:R-:W-:Y:S01]  /*0370*/  ISETP.GE.AND P5, PT, R17, R14.reuse, PT ;  /* 0x0000000e1100720c */ /* 0x080fe20003fa6270 */
[-C--:B------:R-:W-:Y:S01]  /*0380*/  IMAD R17, R13, R14.reuse, R16 ;  /* 0x0000000e0d117224 */ /* 0x080fe200078e0210 */
[----:B------:R-:W-:Y:S01]  /*0390*/  ISETP.GE.AND P6, PT, R19, R14, PT ;  /* 0x0000000e1300720c */ /* 0x000fe20003fc6270 */
[----:B------:R-:W-:Y:S01]  /*03a0*/  IMAD R19, R12, UR11, R15 ;  /* 0x0000000b0c137c24 */ /* 0x000fe2000f8e020f */
[----:B------:R-:W-:-:S04]  /*03b0*/  VIADDMNMX R21, R16, 0x2, R11, !PT ;  /* 0x0000000210157846 */ /* 0x000fc8000780010b */
[----:B------:R-:W-:Y:S01]  /*03c0*/  ISETP.GE.AND P2, PT, R21, R14, PT ;  /* 0x0000000e1500720c */ /* 0x000fe20003f46270 */
[----:B-1----:R-:W-:-:S05]  /*03d0*/  IMAD.WIDE R4, R17, 0x4, R4 ;  /* 0x0000000411047825 */ /* 0x002fca00078e0204 */
[----:B------:R-:W2:Y:S01]  /*03e0*/  @!P5 LDG.E R17, desc[UR12][R4.64] ;  /* 0x0000000c0411d981 */ /* 0x000ea2000c1e1900 */
[----:B0-----:R-:W-:-:S06]  /*03f0*/  IMAD.WIDE R2, R19, 0x4, R2 ;  /* 0x0000000413027825 */ /* 0x001fcc00078e0202 */
[----:B------:R-:W3:Y:S04]  /*0400*/  @!P2 LDG.E R21, desc[UR12][R4.64+0x8] ;  /* 0x0000080c0415a981 */ /* 0x000ee8000c1e1900 */
[----:B------:R-:W2:Y:S04]  /*0410*/  @!P5 LDG.E R18, desc[UR12][R2.64] ;  /* 0x0000000c0212d981 */ /* 0x000ea8000c1e1900 */
[----:B------:R-:W4:Y:S04]  /*0420*/  @!P6 LDG.E R19, desc[UR12][R4.64+0x4] ;  /* 0x0000040c0413e981 */ /* 0x000f28000c1e1900 */
[----:B------:R-:W4:Y:S04]  /*0430*/  @!P6 LDG.E R20, desc[UR12][R2.64+0x4] ;  /* 0x0000040c0214e981 */ /* 0x000f28000c1e1900 */
[----:B------:R-:W3:Y:S01]  /*0440*/  @!P2 LDG.E R22, desc[UR12][R2.64+0x8] ;  /* 0x0000080c0216a981 */ /* 0x000ee2000c1e1900 */
[----:B------:R-:W-:-:S02]  /*0450*/  VIADDMNMX R23, R16, 0x3, R11, !PT ;  /* 0x0000000310177846 */ /* 0x000fc4000780010b */
[C-C-:B------:R-:W-:Y:S02]  /*0460*/  VIADDMNMX R25, R16.reuse, 0x4, R11.reuse, !PT ;  /* 0x0000000410197846 */ /* 0x140fe4000780010b */
[-C--:B------:R-:W-:Y:S02]  /*0470*/  ISETP.GE.AND P3, PT, R23, R14.reuse, PT ;  /* 0x0000000e1700720c */ /* 0x080fe40003f66270 */
[----:B------:R-:W-:Y:S02]  /*0480*/  ISETP.GE.AND P4, PT, R25, R14, PT ;  /* 0x0000000e1900720c */ /* 0x000fe40003f86270 */
[C-C-:B------:R-:W-:Y:S01]  /*0490*/  VIADDMNMX R23, R16.reuse, 0x5, R11.reuse, !PT ;  /* 0x0000000510177846 */ /* 0x140fe2000780010b */
[----:B--2---:R-:W-:Y:S01]  /*04a0*/  @!P5 FFMA R8, R17, R18, R8 ;  /* 0x000000121108d223 */ /* 0x004fe20000000008 */
[----:B------:R-:W-:-:S09]  /*04b0*/  VIADDMNMX R17, R16, 0x6, R11, !PT ;  /* 0x0000000610117846 */ /* 0x000fd2000780010b */
[----:B------:R-:W2:Y:S01]  /*04c0*/  @!P4 LDG.E R18, desc[UR12][R2.64+0x10] ;  /* 0x0000100c0212c981 */ /* 0x000ea2000c1e1900 */
[----:B------:R-:W-:Y:S01]  /*04d0*/  ISETP.GE.AND P5, PT, R23, R14, PT ;  /* 0x0000000e1700720c */ /* 0x000fe20003fa6270 */
[----:B----4-:R-:W-:Y:S01]  /*04e0*/  @!P6 FFMA R8, R19, R20, R8 ;  /* 0x000000141308e223 */ /* 0x010fe20000000008 */
[----:B------:R-:W-:Y:S02]  /*04f0*/  VIADDMNMX R19, R16, 0x7, R11, !PT ;  /* 0x0000000710137846 */ /* 0x000fe4000780010b */
[----:B------:R-:W-:Y:S01]  /*0500*/  ISETP.GE.AND P6, PT, R17, R14, PT ;  /* 0x0000000e1100720c */ /* 0x000fe20003fc6270 */
[----:B------:R-:W4:Y:S01]  /*0510*/  @!P3 LDG.E R16, desc[UR12][R2.64+0xc] ;  /* 0x00000c0c0210b981 */ /* 0x000f22000c1e1900 */
[----:B---3--:R-:W-:-:S03]  /*0520*/  @!P2 FFMA R8, R21, R22, R8 ;  /* 0x000000161508a223 */ /* 0x008fc60000000008 */
[----:B------:R-:W4:Y:S01]  /*0530*/  @!P3 LDG.E R17, desc[UR12][R4.64+0xc] ;  /* 0x00000c0c0411b981 */ /* 0x000f22000c1e1900 */
[----:B------:R-:W-:-:S03]  /*0540*/  ISETP.GE.AND P2, PT, R19, R14, PT ;  /* 0x0000000e1300720c */ /* 0x000fc60003f46270 */
[----:B------:R-:W2:Y:S04]  /*0550*/  @!P4 LDG.E R19, desc[UR12][R4.64+0x10] ;  /* 0x0000100c0413c981 */ /* 0x000ea8000c1e1900 */
[----:B------:R-:W3:Y:S04]  /*0560*/  @!P5 LDG.E R21, desc[UR12][R4.64+0x14] ;  /* 0x0000140c0415d981 */ /* 0x000ee8000c1e1900 */
[----:B------:R-:W3:Y:S04]  /*0570*/  @!P5 LDG.E R20, desc[UR12][R2.64+0x14] ;  /* 0x0000140c0214d981 */ /* 0x000ee8000c1e1900 */
[----:B------:R-:W5:Y:S04]  /*0580*/  @!P6 LDG.E R23, desc[UR12][R4.64+0x18] ;  /* 0x0000180c0417e981 */ /* 0x000f68000c1e1900 */
[----:B------:R-:W5:Y:S04]  /*0590*/  @!P6 LDG.E R22, desc[UR12][R2.64+0x18] ;  /* 0x0000180c0216e981 */ /* 0x000f68000c1e1900 */
[----:B------:R-:W5:Y:S04]  /*05a0*/  @!P2 LDG.E R25, desc[UR12][R4.64+0x1c] ;  /* 0x00001c0c0419a981 */ /* 0x000f68000c1e1900 */
[----:B------:R-:W5:Y:S01]  /*05b0*/  @!P2 LDG.E R24, desc[UR12][R2.64+0x1c] ;  /* 0x00001c0c0218a981 */ /* 0x000f62000c1e1900 */
[----:B------:R-:W-:Y:S01]  /*05c0*/  IADD3 R15, PT, PT, R15, 0x8, RZ ;  /* 0x000000080f0f7810 */ /* 0x000fe20007ffe0ff */
[----:B----4-:R-:W-:-:S03]  /*05d0*/  @!P3 FFMA R8, R17, R16, R8 ;  /* 0x000000101108b223 */ /* 0x010fc60000000008 */
[----:B------:R-:W-:Y:S01]  /*05e0*/  ISETP.NE.AND P3, PT, R15, UR6, PT ;  /* 0x000000060f007c0c */ /* 0x000fe2000bf65270 */
[----:B--2---:R-:W-:-:S04]  /*05f0*/  @!P4 FFMA R8, R19, R18, R8 ;  /* 0x000000121308c223 */ /* 0x004fc80000000008 */
[----:B---3--:R-:W-:-:S04]  /*0600*/  @!P5 FFMA R8, R21, R20, R8 ;  /* 0x000000141508d223 */ /* 0x008fc80000000008 */
[----:B-----5:R-:W-:-:S04]  /*0610*/  @!P6 FFMA R8, R23, R22, R8 ;  /* 0x000000161708e223 */ /* 0x020fc80000000008 */
[----:B------:R-:W-:Y:S01]  /*0620*/  @!P2 FFMA R8, R25, R24, R8 ;  /* 0x000000181908a223 */ /* 0x000fe20000000008 */
[----:B------:R-:W-:Y:S06]  /*0630*/  @P3 BRA `(.L_x_25) ;  /* 0xfffffffc00343947 */ /* 0x000fec000383ffff */
[----:B------:R-:W-:-:S07]  /*0640*/  IMAD.U32 R3, RZ, RZ, UR6 ;  /* 0x00000006ff037e24 */ /* 0x000fce000f8e00ff */
.L_x_24:
[----:B------:R-:W-:-:S09]  /*0650*/  UISETP.NE.AND UP0, UPT, UR8, URZ, UPT ;  /* 0x000000ff0800728c */ /* 0x000fd2000bf05270 */
[----:B------:R-:W-:Y:S05]  /*0660*/  BRA.U !UP0, `(.L_x_26) ;  /* 0x00000005081c7547 */ /* 0x000fea000b800000 */
[----:B------:R-:W-:Y:S02]  /*0670*/  UIADD3 UR9, UPT, UPT, UR8, -0x1, URZ ;  /* 0xffffffff08097890 */ /* 0x000fe4000fffe0ff */
[----:B------:R-:W-:Y:S02]  /*0680*/  ULOP3.LUT UP1, UR10, UR11, 0x3, URZ, 0xc0, !UPT ;  /* 0x000000030b0a7892 */ /* 0x000fe4000f82c0ff */
[----:B------:R-:W-:-:S09]  /*0690*/  UISETP.GE.U32.AND UP0, UPT, UR9, 0x3, UPT ;  /* 0x000000030900788c */ /* 0x000fd2000bf06070 */
[----:B------:R-:W-:Y:S05]  /*06a0*/  BRA.U !UP0, `(.L_x_27) ;  /* 0x0000000108707547 */ /* 0x000fea000b800000 */
[----:B------:R-:W0:Y:S01]  /*06b0*/  LDC.64 R16, c[0x0][0x380] ;  /* 0x0000e000ff107b82 */ /* 0x000e220000000a00 */
[----:B------:R-:W-:-:S04]  /*06c0*/  IADD3 R2, PT, PT, R0, R3, RZ ;  /* 0x0000000300027210 */ /* 0x000fc80007ffe0ff */
[----:B------:R-:W-:Y:S02]  /*06d0*/  VIMNMX R15, PT, PT, R11, R2, !PT ;  /* 0x000000020b0f7248 */ /* 0x000fe40007fe0100 */
[----:B------:R-:W-:Y:S01]  /*06e0*/  VIADDMNMX R19, R2, 0x1, R11, !PT ;  /* 0x0000000102137846 */ /* 0x000fe2000780010b */
[----:B------:R-:W1:Y:S01]  /*06f0*/  LDC.64 R4, c[0x0][0x388] ;  /* 0x0000e200ff047b82 */ /* 0x000e620000000a00 */
[-C--:B------:R-:W-:Y:S01]  /*0700*/  ISETP.GE.AND P2, PT, R15, R14.reuse, PT ;  /* 0x0000000e0f00720c */ /* 0x080fe20003f46270 */
[-C--:B------:R-:W-:Y:S01]  /*0710*/  IMAD R15, R13, R14.reuse, R2 ;  /* 0x0000000e0d0f7224 */ /* 0x080fe200078e0202 */
[----:B------:R-:W-:Y:S01]  /*0720*/  ISETP.GE.AND P3, PT, R19, R14, PT ;  /* 0x0000000e1300720c */ /* 0x000fe20003f66270 */
[----:B------:R-:W-:Y:S01]  /*0730*/  IMAD R19, R12, UR11, R3 ;  /* 0x0000000b0c137c24 */ /* 0x000fe2000f8e0203 */
[----:B------:R-:W-:-:S04]  /*0740*/  VIADDMNMX R21, R2, 0x2, R11, !PT ;  /* 0x0000000202157846 */ /* 0x000fc8000780010b */
[----:B------:R-:W-:Y:S01]  /*0750*/  ISETP.GE.AND P4, PT, R21, R14, PT ;  /* 0x0000000e1500720c */ /* 0x000fe20003f86270 */
[----:B0-----:R-:W-:Y:S01]  /*0760*/  IMAD.WIDE R16, R15, 0x4, R16 ;  /* 0x000000040f107825 */ /* 0x001fe200078e0210 */
[----:B------:R-:W-:-:S04]  /*0770*/  VIADDMNMX R15, R2, 0x3, R11, !PT ;  /* 0x00000003020f7846 */ /* 0x000fc8000780010b */
[----:B------:R-:W-:-:S07]  /*0780*/  ISETP.GE.AND P5, PT, R15, R14, PT ;  /* 0x0000000e0f00720c */ /* 0x000fce0003fa6270 */
[----:B------:R-:W2:Y:S01]  /*0790*/  @!P4 LDG.E R21, desc[UR12][R16.64+0x8] ;  /* 0x0000080c1015c981 */ /* 0x000ea2000c1e1900 */
[----:B-1----:R-:W-:-:S03]  /*07a0*/  IMAD.WIDE R4, R19, 0x4, R4 ;  /* 0x0000000413047825 */ /* 0x002fc600078e0204 */
[----:B------:R-:W3:Y:S04]  /*07b0*/  @!P2 LDG.E R15, desc[UR12][R16.64] ;  /* 0x0000000c100fa981 */ /* 0x000ee8000c1e1900 */
[----:B------:R-:W3:Y:S04]  /*07c0*/  @!P2 LDG.E R2, desc[UR12][R4.64] ;  /* 0x0000000c0402a981 */ /* 0x000ee8000c1e1900 */
[----:B------:R-:W4:Y:S04]  /*07d0*/  @!P3 LDG.E R19, desc[UR12][R16.64+0x4] ;  /* 0x0000040c1013b981 */ /* 0x000f28000c1e1900 */
[----:B------:R-:W4:Y:S04]  /*07e0*/  @!P3 LDG.E R18, desc[UR12][R4.64+0x4] ;  /* 0x0000040c0412b981 */ /* 0x000f28000c1e1900 */
[----:B------:R-:W2:Y:S04]  /*07f0*/  @!P4 LDG.E R20, desc[UR12][R4.64+0x8] ;  /* 0x0000080c0414c981 */ /* 0x000ea8000c1e1900 */
[----:B------:R-:W5:Y:S04]  /*0800*/  @!P5 LDG.E R23, desc[UR12][R16.64+0xc] ;  /* 0x00000c0c1017d981 */ /* 0x000f68000c1e1900 */
[----:B------:R-:W5:Y:S01]  /*0810*/  @!P5 LDG.E R22, desc[UR12][R4.64+0xc] ;  /* 0x00000c0c0416d981 */ /* 0x000f62000c1e1900 */
[----:B------:R-:W-:Y:S01]  /*0820*/  IADD3 R3, PT, PT, R3, 0x4, RZ ;  /* 0x0000000403037810 */ /* 0x000fe20007ffe0ff */
[----:B---3--:R-:W-:-:S04]  /*0830*/  @!P2 FFMA R8, R15, R2, R8 ;  /* 0x000000020f08a223 */ /* 0x008fc80000000008 */
[----:B----4-:R-:W-:-:S04]  /*0840*/  @!P3 FFMA R8, R19, R18, R8 ;  /* 0x000000121308b223 */ /* 0x010fc80000000008 */
[----:B--2---:R-:W-:-:S04]  /*0850*/  @!P4 FFMA R8, R21, R20, R8 ;  /* 0x000000141508c223 */ /* 0x004fc80000000008 */
[----:B-----5:R-:W-:-:S07]  /*0860*/  @!P5 FFMA R8, R23, R22, R8 ;  /* 0x000000161708d223 */ /* 0x020fce0000000008 */
.L_x_27:
[----:B------:R-:W-:Y:S05]  /*0870*/  BRA.U !UP1, `(.L_x_26) ;  /* 0x0000000109987547 */ /* 0x000fea000b800000 */
[----:B------:R-:W-:Y:S02]  /*0880*/  UISETP.NE.AND UP0, UPT, UR10, 0x1, UPT ;  /* 0x000000010a00788c */ /* 0x000fe4000bf05270 */
[----:B------:R-:W-:-:S04]  /*0890*/  ULOP3.LUT UR9, UR11, 0x1, URZ, 0xc0, !UPT ;  /* 0x000000010b097892 */ /* 0x000fc8000f8ec0ff */
[----:B------:R-:W-:-:S03]  /*08a0*/  UISETP.NE.U32.AND UP1, UPT, UR9, 0x1, UPT ;  /* 0x000000010900788c */ /* 0x000fc6000bf25070 */
[----:B------:R-:W-:Y:S08]  /*08b0*/  BRA.U !UP0, `(.L_x_28) ;  /* 0x0000000108487547 */ /* 0x000ff0000b800000 */
        /* <DEDUP_REMOVED lines=8> */
[----:B------:R-:W-:Y:S02]  /*0940*/  IMAD R19, R12, UR11, R3 ;  /* 0x0000000b0c137c24 */ /* 0x000fe4000f8e0203 */
[----:B0-----:R-:W-:-:S08]  /*0950*/  IMAD.WIDE R16, R15, 0x4, R16 ;  /* 0x000000040f107825 */ /* 0x001fd000078e0210 */
[----:B------:R-:W2:Y:S01]  /*0960*/  @!P2 LDG.E R15, desc[UR12][R16.64] ;  /* 0x0000000c100fa981 */ /* 0x000ea2000c1e1900 */
[----:B-1----:R-:W-:-:S03]  /*0970*/  IMAD.WIDE R4, R19, 0x4, R4 ;  /* 0x0000000413047825 */ /* 0x002fc600078e0204 */
[----:B------:R-:W3:Y:S04]  /*0980*/  @!P3 LDG.E R19, desc[UR12][R16.64+0x4] ;  /* 0x0000040c1013b981 */ /* 0x000ee8000c1e1900 */
[----:B------:R-:W2:Y:S04]  /*0990*/  @!P2 LDG.E R2, desc[UR12][R4.64] ;  /* 0x0000000c0402a981 */ /* 0x000ea8000c1e1900 */
[----:B------:R-:W3:Y:S01]  /*09a0*/  @!P3 LDG.E R18, desc[UR12][R4.64+0x4] ;  /* 0x0000040c0412b981 */ /* 0x000ee2000c1e1900 */
[----:B------:R-:W-:Y:S02]  /*09b0*/  VIADD R3, R3, 0x2 ;  /* 0x0000000203037836 */ /* 0x000fe40000000000 */
[----:B--2---:R-:W-:-:S04]  /*09c0*/  @!P2 FFMA R8, R15, R2, R8 ;  /* 0x000000020f08a223 */ /* 0x004fc80000000008 */
[----:B---3--:R-:W-:-:S07]  /*09d0*/  @!P3 FFMA R8, R19, R18, R8 ;  /* 0x000000121308b223 */ /* 0x008fce0000000008 */
.L_x_28:
[----:B------:R-:W-:Y:S05]  /*09e0*/  BRA.U UP1, `(.L_x_26) ;  /* 0x00000001013c7547 */ /* 0x000fea000b800000 */
[----:B------:R-:W-:Y:S01]  /*09f0*/  IADD3 R2, PT, PT, R0, R3, RZ ;  /* 0x0000000300027210 */ /* 0x000fe20007ffe0ff */
[----:B------:R-:W-:Y:S03]  /*0a00*/  BSSY.RECONVERGENT B0, `(.L_x_26) ;  /* 0x000000d000007945 */ /* 0x000fe60003800200 */
[----:B------:R-:W-:-:S04]  /*0a10*/  VIMNMX R11, PT, PT, R11, R2, !PT ;  /* 0x000000020b0b7248 */ /* 0x000fc80007fe0100 */
[----:B------:R-:W-:-:S13]  /*0a20*/  ISETP.GE.AND P2, PT, R11, R14, PT ;  /* 0x0000000e0b00720c */ /* 0x000fda0003f46270 */
[----:B------:R-:W-:Y:S05]  /*0a30*/  @P2 BRA `(.L_x_29) ;  /* 0x0000000000242947 */ /* 0x000fea0003800000 */
[----:B------:R-:W0:Y:S01]  /*0a40*/  LDC.64 R16, c[0x0][0x380] ;  /* 0x0000e000ff107b82 */ /* 0x000e220000000a00 */
[----:B------:R-:W-:Y:S02]  /*0a50*/  IMAD R13, R13, R14, R2 ;  /* 0x0000000e0d0d7224 */ /* 0x000fe400078e0202 */
[----:B------:R-:W-:-:S05]  /*0a60*/  IMAD R3, R12, UR11, R3 ;  /* 0x0000000b0c037c24 */ /* 0x000fca000f8e0203 */
[----:B------:R-:W1:Y:S01]  /*0a70*/  LDC.64 R4, c[0x0][0x388] ;  /* 0x0000e200ff047b82 */ /* 0x000e620000000a00 */
[----:B0-----:R-:W-:-:S06]  /*0a80*/  IMAD.WIDE R16, R13, 0x4, R16 ;  /* 0x000000040d107825 */ /* 0x001fcc00078e0210 */
[----:B------:R-:W2:Y:S01]  /*0a90*/  LDG.E R17, desc[UR12][R16.64] ;  /* 0x0000000c10117981 */ /* 0x000ea2000c1e1900 */
[----:B-1----:R-:W-:-:S06]  /*0aa0*/  IMAD.WIDE R4, R3, 0x4, R4 ;  /* 0x0000000403047825 */ /* 0x002fcc00078e0204 */
[----:B------:R-:W2:Y:S02]  /*0ab0*/  LDG.E R4, desc[UR12][R4.64] ;  /* 0x0000000c04047981 */ /* 0x000ea4000c1e1900 */
[----:B--2---:R-:W-:-:S07]  /*0ac0*/  FFMA R8, R17, R4, R8 ;  /* 0x0000000411087223 */ /* 0x004fce0000000008 */
.L_x_29:
[----:B------:R-:W-:Y:S05]  /*0ad0*/  BSYNC.RECONVERGENT B0 ;  /* 0x0000000000007941 */ /* 0x000fea0003800200 */
.L_x_26:
[----:B------:R-:W-:Y:S05]  /*0ae0*/  @P1 BRA `(.L_x_30) ;  /* 0xfffffff400d81947 */ /* 0x000fea000383ffff */
[----:B------:R-:W-:Y:S05]  /*0af0*/  @P0 BRA `(.L_x_31) ;  /* 0xfffffff400bc0947 */ /* 0x000fea000383ffff */
.L_x_23:
[----:B------:R-:W0:Y:S08]  /*0b00*/  LDC.64 R4, c[0x0][0x398] ;  /* 0x0000e600ff047b82 */ /* 0x000e300000000a00 */
[----:B------:R-:W1:Y:S01]  /*0b10*/  LDC.64 R2, c[0x0][0x388] ;  /* 0x0000e200ff027b82 */ /* 0x000e620000000a00 */
[----:B0-----:R-:W-:-:S04]  /*0b20*/  IMAD R4, R5, R4, RZ ;  /* 0x0000000405047224 */ /* 0x001fc800078e02ff */
[----:B------:R-:W-:-:S04]  /*0b30*/  IMAD R5, R4, UR11, RZ ;  /* 0x0000000b04057c24 */ /* 0x000fc8000f8e02ff */
[----:B------:R-:W-:-:S04]  /*0b40*/  IMAD R5, R5, UR11, R6 ;  /* 0x0000000b05057c24 */ /* 0x000fc8000f8e0206 */
[----:B-1----:R-:W-:Y:S02]  /*0b50*/  IMAD.WIDE R2, R5, 0x4, R2 ;  /* 0x0000000405027825 */ /* 0x002fe400078e0202 */
[----:B------:R-:W0:Y:S04]  /*0b60*/  LDC.64 R4, c[0x0][0x390] ;  /* 0x0000e400ff047b82 */ /* 0x000e280000000a00 */
[----:B------:R-:W2:Y:S01]  /*0b70*/  LDG.E R3, desc[UR12][R2.64] ;  /* 0x0000000c02037981 */ /* 0x000ea2000c1e1900 */
[----:B------:R-:W-:-:S05]  /*0b80*/  IMAD R6, R6, UR5, R6 ;  /* 0x0000000506067c24 */ /* 0x000fca000f8e0206 */
[----:B------:R-:W-:-:S05]  /*0b90*/  IADD3 R6, PT, PT, R7, R6, RZ ;  /* 0x0000000607067210 */ /* 0x000fca0007ffe0ff */
[----:B------:R-:W-:-:S05]  /*0ba0*/  IMAD R7, R6, UR5, R6 ;  /* 0x0000000506077c24 */ /* 0x000fca000f8e0206 */
[----:B------:R-:W-:-:S05]  /*0bb0*/  IADD3 R7, PT, PT, R0, R7, RZ ;  /* 0x0000000700077210 */ /* 0x000fca0007ffe0ff */
[----:B0-----:R-:W-:-:S04]  /*0bc0*/  IMAD.WIDE R4, R7, 0x4, R4 ;  /* 0x0000000407047825 */ /* 0x001fc800078e0204 */
[----:B--2---:R-:W-:-:S05]  /*0bd0*/  FADD R7, R3, R8 ;  /* 0x0000000803077221 */ /* 0x004fca0000000000 */
[----:B------:R-:W-:Y:S01]  /*0be0*/  STG.E desc[UR12][R4.64], R7 ;  /* 0x0000000704007986 */ /* 0x000fe2000c10190c */
[----:B------:R-:W-:Y:S05]  /*0bf0*/  EXIT ;  /* 0x000000000000794d */ /* 0x000fea0003800000 */
.L_x_32:
        /* <DEDUP_REMOVED lines=16> */
.L_x_36:


//--------------------- .nv.shared.reserved.0     --------------------------
	.section	.nv.shared.reserved.0,"aw",@nobits
	.weak		__nv_reservedSMEM_offset_0_alias
	.size		__nv_reservedSMEM_offset_0_alias, 0, 64
	.other		__nv_reservedSMEM_offset_0_alias,@"STO_CUDA_RESERVED_SHARED STV_DEFAULT"
__nv_reservedSMEM_offset_0_alias:
	.zero		0
	.zero		64


//--------------------- .nv.constant0._Z10fconv_cudaPKfS0_Pfiii --------------------------
	.section	.nv.constant0._Z10fconv_cudaPKfS0_Pfiii,"a",@progbits
	.sectionflags	@""
	.align	4
.nv.constant0._Z10fconv_cudaPKfS0_Pfiii:
	.zero		932


//--------------------- .nv.constant0._Z11fconv_cudaRPKfS0_Pfiii --------------------------
	.section	.nv.constant0._Z11fconv_cudaRPKfS0_Pfiii,"a",@progbits
	.sectionflags	@""
	.align	4
.nv.constant0._Z11fconv_cudaRPKfS0_Pfiii:
	.zero		932


//--------------------- .nv.constant0._Z10MaxPoolingPKfPfiiii --------------------------
	.section	.nv.constant0._Z10MaxPoolingPKfPfiiii,"a",@progbits
	.sectionflags	@""
	.align	4
.nv.constant0._Z10MaxPoolingPKfPfiiii:
	.zero		928


//--------------------- .nv.constant0._Z9conv_cudaPKfS0_Pfiiii --------------------------
	.section	.nv.constant0._Z9conv_cudaPKfS0_Pfiiii,"a",@progbits
	.sectionflags	@""
	.align	4
.nv.constant0._Z9conv_cudaPKfS0_Pfiiii:
	.zero		936


//--------------------- SYMBOLS --------------------------

	.type		.nv.reservedSmem.offset0,@object
	.size		.nv.reservedSmem.offset0,0x4
